def matmul_kernel(
    a_ptr,
    b_ptr,
    c_ptr,
    M,
    N,
    K,
    stride_am,
    stride_ak,
    stride_bk,
    stride_bn,
    stride_cm,
    stride_cn,
    BLOCK_M: tl.constexpr,
    BLOCK_N: tl.constexpr,
    BLOCK_K: tl.constexpr,
    GROUP_M: tl.constexpr,
):
    pid = tl.program_id(axis=0)
    num_pid_m = tl.cdiv(M, BLOCK_M)
    num_pid_n = tl.cdiv(N, BLOCK_N)
    num_pid_in_group = GROUP_M * num_pid_n
    group_id = pid // num_pid_in_group
    first_pid_m = group_id * GROUP_M
    group_size_m = min(num_pid_m - first_pid_m, GROUP_M)
    pid_m = first_pid_m + ((pid % num_pid_in_group) % group_size_m)
    pid_n = (pid % num_pid_in_group) // group_size_m

    offs_am = (pid_m * BLOCK_M + tl.arange(0, BLOCK_M)) % M
    offs_bn = (pid_n * BLOCK_N + tl.arange(0, BLOCK_N)) % N
    offs_k = tl.arange(0, BLOCK_K)
    a_ptrs = a_ptr + offs_am[:, None] * stride_am + offs_k[None, :] * stride_ak
    b_ptrs = b_ptr + offs_k[:, None] * stride_bk + offs_bn[None, :] * stride_bn

    acc = tl.zeros((BLOCK_M, BLOCK_N), dtype=tl.float32)
    for kk in range(0, tl.cdiv(K, BLOCK_K)):
        a = tl.load(a_ptrs, mask=offs_k[None, :] < K - kk * BLOCK_K, other=0.0)
        b = tl.load(b_ptrs, mask=offs_k[:, None] < K - kk * BLOCK_K, other=0.0)
        acc = tl.dot(a, b, acc)
        a_ptrs += BLOCK_K * stride_ak
        b_ptrs += BLOCK_K * stride_bk

    c = acc.to(c_ptr.dtype.element_ty)
    offs_cm = pid_m * BLOCK_M + tl.arange(0, BLOCK_M)
    offs_cn = pid_n * BLOCK_N + tl.arange(0, BLOCK_N)
    c_ptrs = c_ptr + offs_cm[:, None] * stride_cm + offs_cn[None, :] * stride_cn
    mask = (offs_cm[:, None] < M) & (offs_cn[None, :] < N)
    tl.store(c_ptrs, c, mask=mask)

# config = {"BLOCK_K": 32, "BLOCK_M": 256, "BLOCK_N": 64, "GROUP_M": 8, "arch": "sm_100", "dtype": "fp16", "num_ctas": 1, "num_stages": 3, "num_warps": 8}
# arch = sm_100


// ===== COMPILED SASS (sm_100a) =====

	.target	sm_100a

	.elftype	@"ET_EXEC"


//--------------------- .note.nv.tkinfo           --------------------------
	.section	.note.nv.tkinfo,"",@"SHT_NOTE"
	.sectionflags	@"SHF_NOTE_NV_TKINFO"
	.tkinfo
        /*0018*/ 	.word	0x00000081
        /*0030*/ 	.string	""
        /*0030*/ 	.string	"ptxas-blackwell"
        /*0030*/ 	.string	"Cuda compilation tools, release 12.9, V12.9.86"
        /*0030*/ 	.string	"Build cuda_12.9.r12.9/compiler.36037853_0"
        /*0030*/ 	.string	"-v  -suppress-debug-info  -lineinfo  -arch sm_100a "



//--------------------- .note.nv.cuver            --------------------------
	.section	.note.nv.cuver,"",@"SHT_NOTE"
	.sectionflags	@"SHF_NOTE_NV_CUVER"
        /*0018*/ 	.short	0x0001
        /*001a*/ 	.short	0x0064
        /*001c*/ 	.short	0x0001
        /*001e*/ 	.short	0x0000
        /*0020*/ 	.short	0x0001
        /*0022*/ 	.short	0x0000


//--------------------- .nv.info                  --------------------------
	.section	.nv.info,"",@"SHT_CUDA_INFO"
	.align	4


	//----- nvinfo : EIATTR_REGCOUNT
	.align		4
        /*0000*/ 	.byte	0x04, 0x2f
        /*0002*/ 	.short	(.L_4 - .L_3)
	.align		4
.L_3:
        /*0004*/ 	.word	index@(matmul_kernel)
        /*0008*/ 	.word	0x0000007f


	//----- nvinfo : EIATTR_FRAME_SIZE
	.align		4
.L_4:
        /*000c*/ 	.byte	0x04, 0x11
        /*000e*/ 	.short	(.L_6 - .L_5)
	.align		4
.L_5:
        /*0010*/ 	.word	index@($__internal_2_$__cuda_sm10x_tcgen05_guardrail_trap_unallocated_columns_being_dealloced)
        /*0014*/ 	.word	0x00000000


	//----- nvinfo : EIATTR_FRAME_SIZE
	.align		4
.L_6:
        /*0018*/ 	.byte	0x04, 0x11
        /*001a*/ 	.short	(.L_8 - .L_7)
	.align		4
.L_7:
        /*001c*/ 	.word	index@($__internal_1_$__cuda_sm10x_tcgen05_guardrail_trap_phase_invalid_during_alloc)
        /*0020*/ 	.word	0x00000000


	//----- nvinfo : EIATTR_FRAME_SIZE
	.align		4
.L_8:
        /*0024*/ 	.byte	0x04, 0x11
        /*0026*/ 	.short	(.L_10 - .L_9)
	.align		4
.L_9:
        /*0028*/ 	.word	index@($__internal_0_$__cuda_sm10x_tcgen05_guardrail_trap_col_being_dealloced_not_returned_by_alloc)
        /*002c*/ 	.word	0x00000000


	//----- nvinfo : EIATTR_FRAME_SIZE
	.align		4
.L_10:
        /*0030*/ 	.byte	0x04, 0x11
        /*0032*/ 	.short	(.L_12 - .L_11)
	.align		4
.L_11:
        /*0034*/ 	.word	index@(matmul_kernel)
        /*0038*/ 	.word	0x00000000


	//----- nvinfo : EIATTR_MIN_STACK_SIZE
	.align		4
.L_12:
        /*003c*/ 	.byte	0x04, 0x12
        /*003e*/ 	.short	(.L_14 - .L_13)
	.align		4
.L_13:
        /*0040*/ 	.word	index@(matmul_kernel)
        /*0044*/ 	.word	0x00000000
.L_14:


//--------------------- .nv.info.matmul_kernel    --------------------------
	.section	.nv.info.matmul_kernel,"",@"SHT_CUDA_INFO"
	.sectionflags	@""
	.align	4


	//----- nvinfo : EIATTR_CUDA_API_VERSION
	.align		4
        /*0000*/ 	.byte	0x04, 0x37
        /*0002*/ 	.short	(.L_16 - .L_15)
.L_15:
        /*0004*/ 	.word	0x00000081


	//----- nvinfo : EIATTR_KPARAM_INFO
	.align		4
.L_16:
        /*0008*/ 	.byte	0x04, 0x17
        /*000a*/ 	.short	(.L_18 - .L_17)
.L_17:
        /*000c*/ 	.word	0x00000000
        /*0010*/ 	.short	0x000d
        /*0012*/ 	.short	0x0048
        /*0014*/ 	.byte	0x00, 0xf4, 0x21, 0x00


	//----- nvinfo : EIATTR_KPARAM_INFO
	.align		4
.L_18:
        /*0018*/ 	.byte	0x04, 0x17
        /*001a*/ 	.short	(.L_20 - .L_19)
.L_19:
        /*001c*/ 	.word	0x00000000
        /*0020*/ 	.short	0x000c
        /*0022*/ 	.short	0x0040
        /*0024*/ 	.byte	0x00, 0xf4, 0x21, 0x00


	//----- nvinfo : EIATTR_KPARAM_INFO
	.align		4
.L_20:
        /*0028*/ 	.byte	0x04, 0x17
        /*002a*/ 	.short	(.L_22 - .L_21)
.L_21:
        /*002c*/ 	.word	0x00000000
        /*0030*/ 	.short	0x000b
        /*0032*/ 	.short	0x0038
        /*0034*/ 	.byte	0x00, 0xf0, 0x11, 0x00


	//----- nvinfo : EIATTR_KPARAM_INFO
	.align		4
.L_22:
        /*0038*/ 	.byte	0x04, 0x17
        /*003a*/ 	.short	(.L_24 - .L_23)
.L_23:
        /*003c*/ 	.word	0x00000000
        /*0040*/ 	.short	0x000a
        /*0042*/ 	.short	0x0034
        /*0044*/ 	.byte	0x00, 0xf0, 0x11, 0x00


	//----- nvinfo : EIATTR_KPARAM_INFO
	.align		4
.L_24:
        /*0048*/ 	.byte	0x04, 0x17
        /*004a*/ 	.short	(.L_26 - .L_25)
.L_25:
        /*004c*/ 	.word	0x00000000
        /*0050*/ 	.short	0x0009
        /*0052*/ 	.short	0x0030
        /*0054*/ 	.byte	0x00, 0xf0, 0x11, 0x00


	//----- nvinfo : EIATTR_KPARAM_INFO
	.align		4
.L_26:
        /*0058*/ 	.byte	0x04, 0x17
        /*005a*/ 	.short	(.L_28 - .L_27)
.L_27:
        /*005c*/ 	.word	0x00000000
        /*0060*/ 	.short	0x0008
        /*0062*/ 	.short	0x002c
        /*0064*/ 	.byte	0x00, 0xf0, 0x11, 0x00


	//----- nvinfo : EIATTR_KPARAM_INFO
	.align		4
.L_28:
        /*0068*/ 	.byte	0x04, 0x17
        /*006a*/ 	.short	(.L_30 - .L_29)
.L_29:
        /*006c*/ 	.word	0x00000000
        /*0070*/ 	.short	0x0007
        /*0072*/ 	.short	0x0028
        /*0074*/ 	.byte	0x00, 0xf0, 0x11, 0x00


	//----- nvinfo : EIATTR_KPARAM_INFO
	.align		4
.L_30:
        /*0078*/ 	.byte	0x04, 0x17
        /*007a*/ 	.short	(.L_32 - .L_31)
.L_31:
        /*007c*/ 	.word	0x00000000
        /*0080*/ 	.short	0x0006
        /*0082*/ 	.short	0x0024
        /*0084*/ 	.byte	0x00, 0xf0, 0x11, 0x00


	//----- nvinfo : EIATTR_KPARAM_INFO
	.align		4
.L_32:
        /*0088*/ 	.byte	0x04, 0x17
        /*008a*/ 	.short	(.L_34 - .L_33)
.L_33:
        /*008c*/ 	.word	0x00000000
        /*0090*/ 	.short	0x0005
        /*0092*/ 	.short	0x0020
        /*0094*/ 	.byte	0x00, 0xf0, 0x11, 0x00


	//----- nvinfo : EIATTR_KPARAM_INFO
	.align		4
.L_34:
        /*0098*/ 	.byte	0x04, 0x17
        /*009a*/ 	.short	(.L_36 - .L_35)
.L_35:
        /*009c*/ 	.word	0x00000000
        /*00a0*/ 	.short	0x0004
        /*00a2*/ 	.short	0x001c
        /*00a4*/ 	.byte	0x00, 0xf0, 0x11, 0x00


	//----- nvinfo : EIATTR_KPARAM_INFO
	.align		4
.L_36:
        /*00a8*/ 	.byte	0x04, 0x17
        /*00aa*/ 	.short	(.L_38 - .L_37)
.L_37:
        /*00ac*/ 	.word	0x00000000
        /*00b0*/ 	.short	0x0003
        /*00b2*/ 	.short	0x0018
        /*00b4*/ 	.byte	0x00, 0xf0, 0x11, 0x00


	//----- nvinfo : EIATTR_KPARAM_INFO
	.align		4
.L_38:
        /*00b8*/ 	.byte	0x04, 0x17
        /*00ba*/ 	.short	(.L_40 - .L_39)
.L_39:
        /*00bc*/ 	.word	0x00000000
        /*00c0*/ 	.short	0x0002
        /*00c2*/ 	.short	0x0010
        /*00c4*/ 	.byte	0x00, 0xf4, 0x21, 0x00


	//----- nvinfo : EIATTR_KPARAM_INFO
	.align		4
.L_40:
        /*00c8*/ 	.byte	0x04, 0x17
        /*00ca*/ 	.short	(.L_42 - .L_41)
.L_41:
        /*00cc*/ 	.word	0x00000000
        /*00d0*/ 	.short	0x0001
        /*00d2*/ 	.short	0x0008
        /*00d4*/ 	.byte	0x00, 0xf4, 0x21, 0x00


	//----- nvinfo : EIATTR_KPARAM_INFO
	.align		4
.L_42:
        /*00d8*/ 	.byte	0x04, 0x17
        /*00da*/ 	.short	(.L_44 - .L_43)
.L_43:
        /*00dc*/ 	.word	0x00000000
        /*00e0*/ 	.short	0x0000
        /*00e2*/ 	.short	0x0000
        /*00e4*/ 	.byte	0x00, 0xf4, 0x21, 0x00


	//----- nvinfo : EIATTR_AT_ENTRY_FRAGMENTS
	.align		4
.L_44:
        /*00e8*/ 	.byte	0x04, 0x4f
        /*00ea*/ 	.short	(.L_46 - .L_45)


	//   ....[0]....
.L_45:
        /*00ec*/ 	.word	0x00000004


	//----- nvinfo : EIATTR_RESERVED_SMEM_USED
	.align		4
.L_46:
        /*00f0*/ 	.byte	0x01, 0x41
	.zero		2


	//----- nvinfo : EIATTR_SPARSE_MMA_MASK
	.align		4
        /*00f4*/ 	.byte	0x03, 0x50
        /*00f6*/ 	.short	0x0000


	//----- nvinfo : EIATTR_TCGEN05_1CTA_USED
	.align		4
        /*00f8*/ 	.byte	0x01, 0x51
	.zero		2


	//----- nvinfo : EIATTR_MAXREG_COUNT
	.align		4
        /*00fc*/ 	.byte	0x03, 0x1b
        /*00fe*/ 	.short	0x00ff


	//----- nvinfo : EIATTR_NUM_BARRIERS
	.align		4
        /*0100*/ 	.byte	0x02, 0x4c
        /*0102*/ 	.byte	0x01
	.zero		1


	//----- nvinfo : EIATTR_INT_WARP_WIDE_INSTR_OFFSETS
	.align		4
        /*0104*/ 	.byte	0x04, 0x31
        /*0106*/ 	.short	(.L_48 - .L_47)


	//   ....[0]....
.L_47:
        /*0108*/ 	.word	0x00000f50


	//   ....[1]....
        /*010c*/ 	.word	0x00000f80


	//   ....[2]....
        /*0110*/ 	.word	0x00002700


	//   ....[3]....
        /*0114*/ 	.word	0x000062c0


	//   ....[4]....
        /*0118*/ 	.word	0x00006310


	//----- nvinfo : EIATTR_COOP_GROUP_MASK_REGIDS
	.align		4
.L_48:
        /*011c*/ 	.byte	0x04, 0x29
        /*011e*/ 	.short	(.L_50 - .L_49)


	//   ....[0]....
.L_49:
        /*0120*/ 	.word	0xffffffff


	//   ....[1]....
        /*0124*/ 	.word	0xffffffff


	//   ....[2]....
        /*0128*/ 	.word	0xffffffff


	//   ....[3]....
        /*012c*/ 	.word	0xffffffff


	//----- nvinfo : EIATTR_COOP_GROUP_INSTR_OFFSETS
	.align		4
.L_50:
        /*0130*/ 	.byte	0x04, 0x28
        /*0132*/ 	.short	(.L_52 - .L_51)


	//   ....[0]....
.L_51:
        /*0134*/ 	.word	0x00000060


	//   ....[1]....
        /*0138*/ 	.word	0x00000320


	//   ....[2]....
        /*013c*/ 	.word	0x00006150


	//   ....[3]....
        /*0140*/ 	.word	0x000063c0


	//----- nvinfo : EIATTR_VRC_CTA_INIT_COUNT
	.align		4
.L_52:
        /*0144*/ 	.byte	0x02, 0x4a
        /*0146*/ 	.byte	0x80
	.zero		1


	//----- nvinfo : EIATTR_MBARRIER_INSTR_OFFSETS
	.align		4
        /*0148*/ 	.byte	0x04, 0x39
        /*014a*/ 	.short	(.L_54 - .L_53)


	//   ....[0]....
.L_53:
        /*014c*/ 	.word	0x00001080
        /*0150*/ 	.word	0x000000ff
        /*0154*/ 	.word	0x00000000
        /*0158*/ 	.short	0x0100
        /*015a*/ 	.byte	0x0b
	.zero		1


	//   ....[1]....
        /*015c*/ 	.word	0x00002750
        /*0160*/ 	.word	0x000000ff
        /*0164*/ 	.word	0x00002008
        /*0168*/ 	.short	0x0100
        /*016a*/ 	.byte	0x09
	.zero		1


	//   ....[2]....
        /*016c*/ 	.word	0x00003df0
        /*0170*/ 	.word	0x000000ff
        /*0174*/ 	.word	0x00000000
        /*0178*/ 	.short	0x010a
        /*017a*/ 	.byte	0x0b
	.zero		1


	//   ....[3]....
        /*017c*/ 	.word	0x00004450
        /*0180*/ 	.word	0x000000ff
        /*0184*/ 	.word	0x00000000
        /*0188*/ 	.short	0x010a
        /*018a*/ 	.byte	0x0b
	.zero		1


	//   ....[4]....
        /*018c*/ 	.word	0x00004580
        /*0190*/ 	.word	0x000000ff
        /*0194*/ 	.word	0x00002000
        /*0198*/ 	.short	0x0108
        /*019a*/ 	.byte	0x09
	.zero		1


	//   ....[5]....
        /*019c*/ 	.word	0x00004610
        /*01a0*/ 	.word	0x000000ff
        /*01a4*/ 	.word	0x00002008
        /*01a8*/ 	.short	0x0108
        /*01aa*/ 	.byte	0x09
	.zero		1


	//   ....[6]....
        /*01ac*/ 	.word	0x000063e0
        /*01b0*/ 	.word	0x000000ff
        /*01b4*/ 	.word	0x00000000
        /*01b8*/ 	.short	0x010a
        /*01ba*/ 	.byte	0x0b
	.zero		1


	//   ....[7]....
        /*01bc*/ 	.word	0x00006410
        /*01c0*/ 	.word	0x000000ff
        /*01c4*/ 	.word	0x00000000
        /*01c8*/ 	.short	0x010a
        /*01ca*/ 	.byte	0x0b
	.zero		1


	//----- nvinfo : EIATTR_NUM_MBARRIERS
	.align		4
.L_54:
        /*01cc*/ 	.byte	0x03, 0x38
        /*01ce*/ 	.short	0x0002


	//----- nvinfo : EIATTR_EXIT_INSTR_OFFSETS
	.align		4
        /*01d0*/ 	.byte	0x04, 0x1c
        /*01d2*/ 	.short	(.L_56 - .L_55)


	//   ....[0]....
.L_55:
        /*01d4*/ 	.word	0x000063d0


	//----- nvinfo : EIATTR_REQNTID
	.align		4
.L_56:
        /*01d8*/ 	.byte	0x04, 0x10
        /*01da*/ 	.short	(.L_58 - .L_57)
.L_57:
        /*01dc*/ 	.word	0x00000100
        /*01e0*/ 	.word	0x00000001
        /*01e4*/ 	.word	0x00000001


	//----- nvinfo : EIATTR_CRS_STACK_SIZE
	.align		4
.L_58:
        /*01e8*/ 	.byte	0x04, 0x1e
        /*01ea*/ 	.short	(.L_60 - .L_59)
.L_59:
        /*01ec*/ 	.word	0x00000000


	//----- nvinfo : EIATTR_CBANK_PARAM_SIZE
	.align		4
.L_60:
        /*01f0*/ 	.byte	0x03, 0x19
        /*01f2*/ 	.short	0x0050


	//----- nvinfo : EIATTR_PARAM_CBANK
	.align		4
        /*01f4*/ 	.byte	0x04, 0x0a
        /*01f6*/ 	.short	(.L_62 - .L_61)
	.align		4
.L_61:
        /*01f8*/ 	.word	index@(.nv.constant0.matmul_kernel)
        /*01fc*/ 	.short	0x0380
        /*01fe*/ 	.short	0x0050


	//----- nvinfo : EIATTR_SW_WAR
	.align		4
.L_62:
        /*0200*/ 	.byte	0x04, 0x36
        /*0202*/ 	.short	(.L_64 - .L_63)
.L_63:
        /*0204*/ 	.word	0x00000008
.L_64:


//--------------------- .nv.compat                --------------------------
	.section	.nv.compat,"",@"SHT_CUDA_COMPAT_INFO"
	.align	4
        /*0000*/ 	.byte	0x02, 0x02, 0x02, 0x00, 0x02, 0x05, 0x05, 0x00, 0x02, 0x03, 0x00, 0x00, 0x02, 0x06, 0x01, 0x00


//--------------------- .nv.callgraph             --------------------------
	.section	.nv.callgraph,"",@"SHT_CUDA_CALLGRAPH"
	.align	4
	.sectionentsize	8
	.align		4
        /*0000*/ 	.word	0x00000000
	.align		4
        /*0004*/ 	.word	0xffffffff
	.align		4
        /*0008*/ 	.word	0x00000000
	.align		4
        /*000c*/ 	.word	0xfffffffe
	.align		4
        /*0010*/ 	.word	0x00000000
	.align		4
        /*0014*/ 	.word	0xfffffffd
	.align		4
        /*0018*/ 	.word	0x00000000
	.align		4
        /*001c*/ 	.word	0xfffffffc


//--------------------- .text.matmul_kernel       --------------------------
	.section	.text.matmul_kernel,"ax",@progbits
	.align	128
        .global         matmul_kernel
        .type           matmul_kernel,@function
        .size           matmul_kernel,(.L_x_21 - matmul_kernel)
        .other          matmul_kernel,@"STO_CUDA_ENTRY STV_DEFAULT"
matmul_kernel:
.text.matmul_kernel:
[----:B------:R-:W0:Y:S01]  /*0000*/  LDC R1, c[0x0][0x37c] ;  /* 0x0000df00ff017b82 */ /* 0x000e220000000800 */
[----:B------:R-:W1:Y:S01]  /*0010*/  S2R R34, SR_TID.X ;  /* 0x0000000000227919 */ /* 0x000e620000002100 */
[----:B------:R-:W2:Y:S01]  /*0020*/  LDCU.64 UR20, c[0x0][0x358] ;  /* 0x00006b00ff1477ac */ /* 0x000ea20008000a00 */
[----:B-1----:R-:W-:-:S13]  /*0030*/  ISETP.GE.U32.AND P1, PT, R34, 0x20, PT ;  /* 0x000000202200780c */ /* 0x002fda0003f26070 */
[----:B--2---:R-:W-:Y:S05]  /*0040*/  @P1 BRA `(.L_x_0) ;  /* 0x0000000000b81947 */ /* 0x004fea0003800000 */
[----:B------:R-:W1:Y:S01]  /*0050*/  S2UR UR6, SR_CgaCtaId ;  /* 0x00000000000679c3 */ /* 0x000e620000008800 */
[----:B------:R-:W-:Y:S01]  /*0060*/  NOP ;  /* 0x0000000000007918 */ /* 0x000fe20000000000 */
[----:B------:R-:W-:Y:S02]  /*0070*/  UMOV UR4, 0x40 ;  /* 0x0000004000047882 */ /* 0x000fe40000000000 */
[----:B-1----:R-:W-:-:S09]  /*0080*/  ULEA UR4, UR6, UR4, 0x18 ;  /* 0x0000000406047291 */ /* 0x002fd2000f8ec0ff */
[----:B------:R-:W1:Y:S01]  /*0090*/  LDS.U8 R0, [UR4] ;  /* 0x00000004ff007984 */ /* 0x000e620008000000 */
[----:B------:R-:W-:Y:S02]  /*00a0*/  UMOV UR4, 0x400 ;  /* 0x0000040000047882 */ /* 0x000fe40000000000 */
[----:B------:R-:W-:Y:S01]  /*00b0*/  ULEA UR4, UR6, UR4, 0x18 ;  /* 0x0000000406047291 */ /* 0x000fe2000f8ec0ff */
[----:B-1----:R-:W-:-:S13]  /*00c0*/  ISETP.NE.AND P0, PT, R0, RZ, PT ;  /* 0x000000ff0000720c */ /* 0x002fda0003f05270 */
[----:B------:R-:W-:Y:S05]  /*00d0*/  @P0 BRA `(.L_x_1) ;  /* 0x00000000007c0947 */ /* 0x000fea0003800000 */
[----:B------:R-:W-:-:S13]  /*00e0*/  ELECT P0, URZ, PT ;  /* 0x0000000000ff782f */ /* 0x000fda0003800000 */
[----:B------:R-:W-:Y:S05]  /*00f0*/  @!P0 BRA `(.L_x_2) ;  /* 0x0000000000848947 */ /* 0x000fea0003800000 */
[----:B------:R-:W-:Y:S01]  /*0100*/  UMOV UR5, 0x8 ;  /* 0x0000000800057882 */ /* 0x000fe20000000000 */
[----:B------:R-:W-:Y:S02]  /*0110*/  IMAD.MOV.U32 R4, RZ, RZ, 0x1 ;  /* 0x00000001ff047424 */ /* 0x000fe400078e00ff */
[----:B------:R-:W-:Y:S02]  /*0120*/  IMAD.MOV.U32 R5, RZ, RZ, 0xff ;  /* 0x000000ffff057424 */ /* 0x000fe400078e00ff */
[----:B------:R-:W-:Y:S04]  /*0130*/  DEPBAR.LE SB1, 0x36 ;  /* 0x00009d800000791a */ /* 0x000fe80000000000 */
[----:B------:R-:W1:Y:S02]  /*0140*/  UTCATOMSWS.FIND_AND_SET.ALIGN UP0, UR5, UR5 ;  /* 0x00000005000575e3 */ /* 0x000e640008000800 */
[----:B-1----:R-:W-:-:S04]  /*0150*/  PLOP3.LUT P0, PT, PT, PT, UP0, 0x80, 0x8 ;  /* 0x000000000008781c */ /* 0x002fc80003f0f008 */
[----:B------:R-:W-:-:S04]  /*0160*/  SEL R0, RZ, 0xffffffff, !P0 ;  /* 0xffffffffff007807 */ /* 0x000fc80004000000 */
[----:B------:R-:W-:Y:S01]  /*0170*/  ISETP.NE.AND P0, PT, R0, RZ, PT ;  /* 0x000000ff0000720c */ /* 0x000fe20003f05270 */
[----:B------:R-:W-:-:S12]  /*0180*/  IMAD.U32 R0, RZ, RZ, UR5 ;  /* 0x00000005ff007e24 */ /* 0x000fd8000f8e00ff */
[----:B------:R-:W-:Y:S05]  /*0190*/  @P0 BRA `(.L_x_3) ;  /* 0x0000000000240947 */ /* 0x000fea0003800000 */
.L_x_4:
[----:B------:R-:W-:Y:S05]  /*01a0*/  NANOSLEEP 0x64 ;  /* 0x000000640000795d */ /* 0x000fea0003800000 */
[----:B------:R-:W-:-:S05]  /*01b0*/  UMOV UR5, 0x8 ;  /* 0x0000000800057882 */ /* 0x000fca0000000000 */
[----:B------:R-:W-:Y:S04]  /*01c0*/  DEPBAR.LE SB1, 0x36 ;  /* 0x00009d800000791a */ /* 0x000fe80000000000 */
[----:B------:R-:W1:Y:S02]  /*01d0*/  UTCATOMSWS.FIND_AND_SET.ALIGN UP0, UR5, UR5 ;  /* 0x00000005000575e3 */ /* 0x000e640008000800 */
[----:B-1----:R-:W-:-:S04]  /*01e0*/  PLOP3.LUT P0, PT, PT, PT, UP0, 0x80, 0x8 ;  /* 0x000000000008781c */ /* 0x002fc80003f0f008 */
[----:B------:R-:W-:-:S04]  /*01f0*/  SEL R0, RZ, 0xffffffff, !P0 ;  /* 0xffffffffff007807 */ /* 0x000fc80004000000 */
[----:B------:R-:W-:Y:S01]  /*0200*/  ISETP.NE.AND P0, PT, R0, RZ, PT ;  /* 0x000000ff0000720c */ /* 0x000fe20003f05270 */
[----:B------:R-:W-:-:S12]  /*0210*/  IMAD.U32 R0, RZ, RZ, UR5 ;  /* 0x00000005ff007e24 */ /* 0x000fd8000f8e00ff */
[----:B------:R-:W-:Y:S05]  /*0220*/  @!P0 BRA `(.L_x_4) ;  /* 0xfffffffc00dc8947 */ /* 0x000fea000383ffff */
.L_x_3:
[C---:B------:R-:W-:Y:S01]  /*0230*/  VIADD R3, R0.reuse, 0x10 ;  /* 0x0000001000037836 */ /* 0x040fe20000000000 */
[----:B------:R-:W-:Y:S01]  /*0240*/  UMOV UR5, 0x50 ;  /* 0x0000005000057882 */ /* 0x000fe20000000000 */
[----:B------:R-:W-:Y:S01]  /*0250*/  SHF.L.U32 R2, R5, R0, RZ ;  /* 0x0000000005027219 */ /* 0x000fe200000006ff */
[----:B------:R-:W-:Y:S01]  /*0260*/  ULEA UR5, UR6, UR5, 0x18 ;  /* 0x0000000506057291 */ /* 0x000fe2000f8ec0ff */
[----:B------:R-:W-:Y:S01]  /*0270*/  IMAD.SHL.U32 R0, R0, 0x20, RZ ;  /* 0x0000002000007824 */ /* 0x000fe200078e00ff */
[----:B------:R-:W-:-:S04]  /*0280*/  SHF.L.U32 R3, R4, R3, RZ ;  /* 0x0000000304037219 */ /* 0x000fc800000006ff */
[----:B------:R-:W-:-:S05]  /*0290*/  LOP3.LUT R2, R3, R2, RZ, 0xfc, !PT ;  /* 0x0000000203027212 */ /* 0x000fca00078efcff */
[----:B------:R1:W-:Y:S04]  /*02a0*/  ATOMS.OR RZ, [UR5], R2 ;  /* 0x00000002ffff798c */ /* 0x0003e8000b000005 */
[----:B------:R1:W-:Y:S01]  /*02b0*/  STS [UR4], R0 ;  /* 0x00000000ff007988 */ /* 0x0003e20008000804 */
[----:B------:R-:W-:Y:S05]  /*02c0*/  BRA `(.L_x_2) ;  /* 0x0000000000107947 */ /* 0x000fea0003800000 */
.L_x_1:
[----:B------:R-:W-:Y:S01]  /*02d0*/  IMAD.MOV.U32 R0, RZ, RZ, -0x1 ;  /* 0xffffffffff007424 */ /* 0x000fe200078e00ff */
[----:B------:R-:W-:-:S04]  /*02e0*/  MOV R2, 0x310 ;  /* 0x0000031000027802 */ /* 0x000fc80000000f00 */
[----:B------:R1:W-:Y:S03]  /*02f0*/  STS [UR4], R0 ;  /* 0x00000000ff007988 */ /* 0x0003e60008000804 */
[----:B01----:R-:W-:Y:S05]  /*0300*/  CALL.REL.NOINC `($__internal_1_$__cuda_sm10x_tcgen05_guardrail_trap_phase_invalid_during_alloc) ;  /* 0x0000006000587944 */ /* 0x003fea0003c00000 */
.L_x_2:
[----:B------:R-:W-:Y:S05]  /*0310*/  WARPSYNC.ALL ;  /* 0x0000000000007948 */ /* 0x000fea0003800000 */
[----:B------:R-:W-:Y:S01]  /*0320*/  NOP ;  /* 0x0000000000007918 */ /* 0x000fe20000000000 */
.L_x_0:
[----:B------:R-:W2:Y:S01]  /*0330*/  LDC.64 R66, c[0x0][0x398] ;  /* 0x0000e600ff427b82 */ /* 0x000ea20000000a00 */
[----:B------:R-:W3:Y:S01]  /*0340*/  S2R R5, SR_CTAID.X ;  /* 0x0000000000057919 */ /* 0x000ee20000002500 */
[----:B------:R-:W-:Y:S01]  /*0350*/  LOP3.LUT R38, R34, 0xff, RZ, 0xc0, !PT ;  /* 0x000000ff22267812 */ /* 0x000fe200078ec0ff */
[----:B------:R-:W-:Y:S01]  /*0360*/  UMOV UR9, 0x400 ;  /* 0x0000040000097882 */ /* 0x000fe20000000000 */
[----:B------:R-:W4:Y:S04]  /*0370*/  LDCU.128 UR16, c[0x0][0x380] ;  /* 0x00007000ff1077ac */ /* 0x000f280008000c00 */
[----:B------:R-:W5:Y:S01]  /*0380*/  S2UR UR5, SR_CgaCtaId ;  /* 0x00000000000579c3 */ /* 0x000f620000008800 */
[----:B------:R-:W-:-:S07]  /*0390*/  UMOV UR7, 0x1 ;  /* 0x0000000100077882 */ /* 0x000fce0000000000 */
[----:B------:R-:W1:Y:S02]  /*03a0*/  LDC.64 R72, c[0x0][0x3a8] ;  /* 0x0000ea00ff487b82 */ /* 0x000e640000000a00 */
[----:B-12---:R-:W-:-:S05]  /*03b0*/  VIADD R0, R67, 0x3f ;  /* 0x0000003f43007836 */ /* 0x006fca0000000000 */
[----:B------:R-:W-:Y:S01]  /*03c0*/  SHF.R.S32.HI R3, RZ, 0x1f, R0 ;  /* 0x0000001fff037819 */ /* 0x000fe20000011400 */
[----:B-----5:R-:W-:-:S03]  /*03d0*/  ULEA UR9, UR5, UR9, 0x18 ;  /* 0x0000000905097291 */ /* 0x020fc6000f8ec0ff */
[----:B------:R-:W-:Y:S02]  /*03e0*/  LEA.HI R3, R3, R0, RZ, 0x6 ;  /* 0x0000000003037211 */ /* 0x000fe400078f30ff */
[----:B---3--:R-:W-:Y:S02]  /*03f0*/  IABS R8, R5 ;  /* 0x0000000500087213 */ /* 0x008fe40000000000 */
[----:B------:R-:W-:-:S05]  /*0400*/  SHF.R.S32.HI R3, RZ, 0x6, R3 ;  /* 0x00000006ff037819 */ /* 0x000fca0000011403 */
[----:B------:R-:W-:-:S05]  /*0410*/  IMAD.SHL.U32 R4, R3, 0x8, RZ ;  /* 0x0000000803047824 */ /* 0x000fca00078e00ff */
[-C--:B------:R-:W-:Y:S02]  /*0420*/  IABS R7, R4.reuse ;  /* 0x0000000400077213 */ /* 0x080fe40000000000 */
[----:B------:R-:W-:Y:S02]  /*0430*/  IABS R10, R4 ;  /* 0x00000004000a7213 */ /* 0x000fe40000000000 */
[----:B------:R-:W1:Y:S08]  /*0440*/  I2F.RP R0, R7 ;  /* 0x0000000700007306 */ /* 0x000e700000209400 */
[----:B-1----:R-:W1:Y:S02]  /*0450*/  MUFU.RCP R0, R0 ;  /* 0x0000000000007308 */ /* 0x002e640000001000 */
[----:B-1----:R-:W-:-:S02]  /*0460*/  VIADD R2, R0, 0xffffffe ;  /* 0x0ffffffe00027836 */ /* 0x002fc40000000000 */
[----:B------:R-:W-:-:S04]  /*0470*/  IMAD.MOV R0, RZ, RZ, -R10 ;  /* 0x000000ffff007224 */ /* 0x000fc800078e0a0a */
[----:B------:R1:W2:Y:S02]  /*0480*/  F2I.FTZ.U32.TRUNC.NTZ R3, R2 ;  /* 0x0000000200037305 */ /* 0x0002a4000021f000 */
[----:B-1----:R-:W-:Y:S02]  /*0490*/  IMAD.MOV.U32 R2, RZ, RZ, RZ ;  /* 0x000000ffff027224 */ /* 0x002fe400078e00ff */
[----:B--2---:R-:W-:-:S04]  /*04a0*/  IMAD.MOV R6, RZ, RZ, -R3 ;  /* 0x000000ffff067224 */ /* 0x004fc800078e0a03 */
[----:B------:R-:W-:Y:S02]  /*04b0*/  IMAD R9, R6, R7, RZ ;  /* 0x0000000706097224 */ /* 0x000fe400078e02ff */
[----:B------:R-:W-:Y:S02]  /*04c0*/  IMAD.MOV.U32 R6, RZ, RZ, R8 ;  /* 0x000000ffff067224 */ /* 0x000fe400078e0008 */
[----:B------:R-:W-:-:S06]  /*04d0*/  IMAD.HI.U32 R3, R3, R9, R2 ;  /* 0x0000000903037227 */ /* 0x000fcc00078e0002 */
[----:B------:R-:W-:-:S04]  /*04e0*/  IMAD.HI.U32 R3, R3, R6, RZ ;  /* 0x0000000603037227 */ /* 0x000fc800078e00ff */
[----:B------:R-:W-:Y:S01]  /*04f0*/  IMAD R0, R3, R0, R6 ;  /* 0x0000000003007224 */ /* 0x000fe200078e0206 */
[----:B------:R-:W-:Y:S04]  /*0500*/  BAR.SYNC.DEFER_BLOCKING 0x0 ;  /* 0x0000000000007b1d */ /* 0x000fe80000010000 */
[----:B------:R-:W-:-:S13]  /*0510*/  ISETP.GT.U32.AND P2, PT, R7, R0, PT ;  /* 0x000000000700720c */ /* 0x000fda0003f44070 */
[----:B------:R-:W-:Y:S02]  /*0520*/  @!P2 IMAD.IADD R0, R0, 0x1, -R7 ;  /* 0x000000010000a824 */ /* 0x000fe400078e0a07 */
[----:B------:R-:W-:Y:S01]  /*0530*/  @!P2 VIADD R3, R3, 0x1 ;  /* 0x000000010303a836 */ /* 0x000fe20000000000 */
[----:B------:R-:W-:Y:S02]  /*0540*/  ISETP.NE.AND P2, PT, R4, RZ, PT ;  /* 0x000000ff0400720c */ /* 0x000fe40003f45270 */
[----:B------:R-:W-:Y:S02]  /*0550*/  ISETP.GE.U32.AND P0, PT, R0, R7, PT ;  /* 0x000000070000720c */ /* 0x000fe40003f06070 */
[----:B------:R-:W-:-:S04]  /*0560*/  LOP3.LUT R0, R5, R4, RZ, 0x3c, !PT ;  /* 0x0000000405007212 */ /* 0x000fc800078e3cff */
[----:B------:R-:W-:Y:S01]  /*0570*/  ISETP.GE.AND P3, PT, R0, RZ, PT ;  /* 0x000000ff0000720c */ /* 0x000fe20003f66270 */
[----:B------:R-:W-:-:S06]  /*0580*/  VIADD R0, R66, 0xff ;  /* 0x000000ff42007836 */ /* 0x000fcc0000000000 */
[----:B------:R-:W-:-:S04]  /*0590*/  @P0 VIADD R3, R3, 0x1 ;  /* 0x0000000103030836 */ /* 0x000fc80000000000 */
[----:B------:R-:W-:Y:S01]  /*05a0*/  IMAD.MOV.U32 R2, RZ, RZ, R3 ;  /* 0x000000ffff027224 */ /* 0x000fe200078e0003 */
[----:B------:R-:W-:-:S03]  /*05b0*/  SHF.R.S32.HI R3, RZ, 0x1f, R0 ;  /* 0x0000001fff037819 */ /* 0x000fc60000011400 */
[----:B------:R-:W-:Y:S01]  /*05c0*/  @!P3 IMAD.MOV R2, RZ, RZ, -R2 ;  /* 0x000000ffff02b224 */ /* 0x000fe200078e0a02 */
[----:B------:R-:W-:Y:S02]  /*05d0*/  @!P2 LOP3.LUT R2, RZ, R4, RZ, 0x33, !PT ;  /* 0x00000004ff02a212 */ /* 0x000fe400078e33ff */
[----:B------:R-:W-:-:S03]  /*05e0*/  LEA.HI R3, R3, R0, RZ, 0x8 ;  /* 0x0000000003037211 */ /* 0x000fc600078f40ff */
[----:B------:R-:W-:Y:S02]  /*05f0*/  IMAD.SHL.U32 R8, R2, 0x8, RZ ;  /* 0x0000000802087824 */ /* 0x000fe400078e00ff */
[----:B------:R-:W-:-:S03]  /*0600*/  IMAD.MOV R2, RZ, RZ, -R2 ;  /* 0x000000ffff027224 */ /* 0x000fc600078e0a02 */
[----:B------:R-:W-:Y:S01]  /*0610*/  LEA.HI.SX32 R3, R3, -R8, 0x18 ;  /* 0x8000000803037211 */ /* 0x000fe200078fc2ff */
[----:B------:R-:W-:-:S03]  /*0620*/  IMAD R10, R4, R2, R5 ;  /* 0x00000002040a7224 */ /* 0x000fc600078e0205 */
[----:B------:R-:W-:Y:S02]  /*0630*/  VIMNMX R11, PT, PT, R3, 0x8, PT ;  /* 0x00000008030b7848 */ /* 0x000fe40003fe0100 */
[----:B------:R-:W-:Y:S02]  /*0640*/  IABS R9, R10 ;  /* 0x0000000a00097213 */ /* 0x000fe40000000000 */
[-C--:B------:R-:W-:Y:S02]  /*0650*/  IABS R7, R11.reuse ;  /* 0x0000000b00077213 */ /* 0x080fe40000000000 */
[----:B------:R-:W-:Y:S02]  /*0660*/  IABS R4, R11 ;  /* 0x0000000b00047213 */ /* 0x000fe40000000000 */
[----:B------:R-:W1:Y:S08]  /*0670*/  I2F.RP R0, R7 ;  /* 0x0000000700007306 */ /* 0x000e700000209400 */
[----:B-1----:R-:W1:Y:S02]  /*0680*/  MUFU.RCP R0, R0 ;  /* 0x0000000000007308 */ /* 0x002e640000001000 */
[----:B-1----:R-:W-:-:S06]  /*0690*/  VIADD R3, R0, 0xffffffe ;  /* 0x0ffffffe00037836 */ /* 0x002fcc0000000000 */
[----:B------:R-:W1:Y:S02]  /*06a0*/  F2I.FTZ.U32.TRUNC.NTZ R3, R3 ;  /* 0x0000000300037305 */ /* 0x000e64000021f000 */
[----:B-1----:R-:W-:-:S04]  /*06b0*/  IMAD.MOV R6, RZ, RZ, -R3 ;  /* 0x000000ffff067224 */ /* 0x002fc800078e0a03 */
[----:B------:R-:W-:Y:S01]  /*06c0*/  IMAD.MOV.U32 R2, RZ, RZ, R6 ;  /* 0x000000ffff027224 */ /* 0x000fe200078e0006 */
[----:B------:R-:W-:-:S03]  /*06d0*/  IABS R6, R66 ;  /* 0x0000004200067213 */ /* 0x000fc60000000000 */
[----:B------:R-:W-:Y:S02]  /*06e0*/  IMAD R5, R2, R7, RZ ;  /* 0x0000000702057224 */ /* 0x000fe400078e02ff */
[----:B------:R-:W-:-:S04]  /*06f0*/  IMAD.MOV.U32 R2, RZ, RZ, RZ ;  /* 0x000000ffff027224 */ /* 0x000fc800078e00ff */
[----:B------:R-:W-:-:S04]  /*0700*/  IMAD.HI.U32 R2, R3, R5, R2 ;  /* 0x0000000503027227 */ /* 0x000fc800078e0002 */
[----:B------:R-:W-:Y:S02]  /*0710*/  IMAD.MOV R3, RZ, RZ, -R4 ;  /* 0x000000ffff037224 */ /* 0x000fe400078e0a04 */
[----:B------:R-:W-:-:S04]  /*0720*/  IMAD.HI.U32 R0, R2, R9, RZ ;  /* 0x0000000902007227 */ /* 0x000fc800078e00ff */
[----:B------:R-:W-:Y:S02]  /*0730*/  IMAD R2, R0, R3, R9 ;  /* 0x0000000300027224 */ /* 0x000fe400078e0209 */
[----:B------:R-:W1:Y:S03]  /*0740*/  I2F.RP R3, R6 ;  /* 0x0000000600037306 */ /* 0x000e660000209400 */
[----:B------:R-:W-:-:S05]  /*0750*/  ISETP.GT.U32.AND P2, PT, R7, R2, PT ;  /* 0x000000020700720c */ /* 0x000fca0003f44070 */
[----:B-1----:R-:W1:Y:S08]  /*0760*/  MUFU.RCP R3, R3 ;  /* 0x0000000300037308 */ /* 0x002e700000001000 */
[----:B------:R-:W-:Y:S02]  /*0770*/  @!P2 IMAD.IADD R2, R2, 0x1, -R7 ;  /* 0x000000010202a824 */ /* 0x000fe400078e0a07 */
[----:B------:R-:W-:Y:S01]  /*0780*/  @!P2 VIADD R0, R0, 0x1 ;  /* 0x000000010000a836 */ /* 0x000fe20000000000 */
[----:B------:R-:W-:-:S02]  /*0790*/  ISETP.NE.AND P2, PT, R11, RZ, PT ;  /* 0x000000ff0b00720c */ /* 0x000fc40003f45270 */
[----:B------:R-:W-:Y:S02]  /*07a0*/  ISETP.GE.U32.AND P0, PT, R2, R7, PT ;  /* 0x000000070200720c */ /* 0x000fe40003f06070 */
[----:B------:R-:W-:-:S04]  /*07b0*/  LOP3.LUT R2, R10, R11, RZ, 0x3c, !PT ;  /* 0x0000000b0a027212 */ /* 0x000fc800078e3cff */
[----:B------:R-:W-:Y:S01]  /*07c0*/  ISETP.GE.AND P3, PT, R2, RZ, PT ;  /* 0x000000ff0200720c */ /* 0x000fe20003f66270 */
[----:B-1----:R-:W-:-:S06]  /*07d0*/  VIADD R4, R3, 0xffffffe ;  /* 0x0ffffffe03047836 */ /* 0x002fcc0000000000 */
[----:B------:R-:W-:Y:S01]  /*07e0*/  @P0 VIADD R0, R0, 0x1 ;  /* 0x0000000100000836 */ /* 0x000fe20000000000 */
[----:B------:R1:W2:Y:S05]  /*07f0*/  F2I.FTZ.U32.TRUNC.NTZ R5, R4 ;  /* 0x0000000400057305 */ /* 0x0002aa000021f000 */
[----:B------:R-:W-:Y:S01]  /*0800*/  @!P3 IMAD.MOV R0, RZ, RZ, -R0 ;  /* 0x000000ffff00b224 */ /* 0x000fe200078e0a00 */
[----:B------:R-:W-:Y:S01]  /*0810*/  @!P2 LOP3.LUT R0, RZ, R11, RZ, 0x33, !PT ;  /* 0x0000000bff00a212 */ /* 0x000fe200078e33ff */
[----:B-1----:R-:W-:-:S04]  /*0820*/  IMAD.MOV.U32 R4, RZ, RZ, RZ ;  /* 0x000000ffff047224 */ /* 0x002fc800078e00ff */
[----:B------:R-:W-:-:S04]  /*0830*/  IMAD.MOV R2, RZ, RZ, -R0 ;  /* 0x000000ffff027224 */ /* 0x000fc800078e0a00 */
[----:B------:R-:W-:Y:S02]  /*0840*/  IMAD R2, R11, R2, R10 ;  /* 0x000000020b027224 */ /* 0x000fe400078e020a */
[----:B--2---:R-:W-:Y:S02]  /*0850*/  IMAD.MOV R7, RZ, RZ, -R5 ;  /* 0x000000ffff077224 */ /* 0x004fe400078e0a05 */
[----:B------:R-:W-:-:S04]  /*0860*/  IMAD.IADD R3, R8, 0x1, R2 ;  /* 0x0000000108037824 */ /* 0x000fc800078e0202 */
[----:B------:R-:W-:Y:S02]  /*0870*/  IMAD R2, R3, 0x100, R38 ;  /* 0x0000010003027824 */ /* 0x000fe400078e0226 */
[----:B------:R-:W-:-:S03]  /*0880*/  IMAD R3, R7, R6, RZ ;  /* 0x0000000607037224 */ /* 0x000fc600078e02ff */
[----:B------:R-:W-:Y:S01]  /*0890*/  IABS R7, R2 ;  /* 0x0000000200077213 */ /* 0x000fe20000000000 */
[----:B------:R-:W-:Y:S01]  /*08a0*/  IMAD.HI.U32 R4, R5, R3, R4 ;  /* 0x0000000305047227 */ /* 0x000fe200078e0004 */
[----:B------:R-:W-:-:S03]  /*08b0*/  ISETP.GE.AND P3, PT, R2, RZ, PT ;  /* 0x000000ff0200720c */ /* 0x000fc60003f66270 */
[----:B------:R-:W-:Y:S02]  /*08c0*/  IMAD.MOV.U32 R3, RZ, RZ, R7 ;  /* 0x000000ffff037224 */ /* 0x000fe400078e0007 */
[----:B------:R-:W1:Y:S02]  /*08d0*/  LDS R7, [UR9] ;  /* 0x00000009ff077984 */ /* 0x000e640008000800 */
[----:B------:R-:W-:-:S04]  /*08e0*/  IMAD.HI.U32 R4, R4, R3, RZ ;  /* 0x0000000304047227 */ /* 0x000fc800078e00ff */
[----:B------:R-:W-:-:S04]  /*08f0*/  IMAD.MOV R4, RZ, RZ, -R4 ;  /* 0x000000ffff047224 */ /* 0x000fc800078e0a04 */
[C---:B------:R-:W-:Y:S02]  /*0900*/  IMAD R3, R6.reuse, R4, R3 ;  /* 0x0000000406037224 */ /* 0x040fe400078e0203 */
[----:B------:R-:W2:Y:S03]  /*0910*/  LDC.64 R4, c[0x0][0x3a0] ;  /* 0x0000e800ff047b82 */ /* 0x000ea60000000a00 */
[----:B------:R-:W-:-:S13]  /*0920*/  ISETP.GT.U32.AND P0, PT, R6, R3, PT ;  /* 0x000000030600720c */ /* 0x000fda0003f04070 */
[----:B------:R-:W-:Y:S01]  /*0930*/  @!P0 IMAD.IADD R3, R3, 0x1, -R6 ;  /* 0x0000000103038824 */ /* 0x000fe200078e0a06 */
[----:B------:R-:W-:-:S04]  /*0940*/  ISETP.NE.AND P0, PT, R66, RZ, PT ;  /* 0x000000ff4200720c */ /* 0x000fc80003f05270 */
[----:B------:R-:W-:Y:S01]  /*0950*/  ISETP.GT.U32.AND P2, PT, R6, R3, PT ;  /* 0x000000030600720c */ /* 0x000fe20003f44070 */
[C---:B--2---:R-:W-:Y:S02]  /*0960*/  VIADD R8, R4.reuse, 0xffffffee ;  /* 0xffffffee04087836 */ /* 0x044fe40000000000 */
[C---:B------:R-:W-:Y:S01]  /*0970*/  VIADD R9, R4.reuse, 0xffffffea ;  /* 0xffffffea04097836 */ /* 0x040fe20000000000 */
[----:B-1----:R-:W-:Y:S01]  /*0980*/  R2UR UR8, R7 ;  /* 0x00000000070872ca */ /* 0x002fe200000e0000 */
[C---:B------:R-:W-:Y:S02]  /*0990*/  VIADD R7, R4.reuse, 0xffffffec ;  /* 0xffffffec04077836 */ /* 0x040fe40000000000 */
[C---:B------:R-:W-:Y:S02]  /*09a0*/  VIADD R10, R4.reuse, 0xffffffeb ;  /* 0xffffffeb040a7836 */ /* 0x040fe40000000000 */
[----:B------:R-:W-:-:S04]  /*09b0*/  VIADD R13, R4, 0xffffffe6 ;  /* 0xffffffe6040d7836 */ /* 0x000fc80000000000 */
[----:B------:R-:W-:Y:S01]  /*09c0*/  @!P2 IMAD.IADD R3, R3, 0x1, -R6 ;  /* 0x000000010303a824 */ /* 0x000fe200078e0a06 */
[----:B------:R-:W-:Y:S01]  /*09d0*/  SHF.R.U32.HI R6, RZ, 0x5, R34 ;  /* 0x00000005ff067819 */ /* 0x000fe20000011622 */
[----:B------:R-:W-:Y:S01]  /*09e0*/  VIADD R15, R4, 0xffffffe7 ;  /* 0xffffffe7040f7836 */ /* 0x000fe20000000000 */
[----:B------:R-:W-:Y:S01]  /*09f0*/  BAR.SYNC.DEFER_BLOCKING 0x0 ;  /* 0x0000000000007b1d */ /* 0x000fe20000010000 */
[----:B------:R-:W-:Y:S01]  /*0a00*/  IMAD.MOV.U32 R16, RZ, RZ, R3 ;  /* 0x000000ffff107224 */ /* 0x000fe200078e0003 */
[----:B------:R-:W-:Y:S01]  /*0a10*/  R2UR UR14, R6 ;  /* 0x00000000060e72ca */ /* 0x000fe200000e0000 */
[----:B------:R-:W-:Y:S01]  /*0a20*/  VIADD R6, R4, 0xfffffff0 ;  /* 0xfffffff004067836 */ /* 0x000fe20000000000 */
[----:B------:R-:W-:Y:S01]  /*0a30*/  ISETP.GE.U32.AND P2, PT, R8, 0x7fffffcf, PT ;  /* 0x7fffffcf0800780c */ /* 0x000fe20003f46070 */
[----:B------:R-:W-:Y:S02]  /*0a40*/  VIADD R3, R4, 0xfffffffe ;  /* 0xfffffffe04037836 */ /* 0x000fe40000000000 */
[----:B------:R-:W-:Y:S01]  /*0a50*/  @!P3 IMAD.MOV R16, RZ, RZ, -R16 ;  /* 0x000000ffff10b224 */ /* 0x000fe200078e0a10 */
[----:B------:R-:W-:Y:S01]  /*0a60*/  ISETP.GE.U32.AND P4, PT, R6, 0x7fffffd1, PT ;  /* 0x7fffffd10600780c */ /* 0x000fe20003f86070 */
[C---:B------:R-:W-:Y:S01]  /*0a70*/  VIADD R6, R4.reuse, 0xfffffffd ;  /* 0xfffffffd04067836 */ /* 0x040fe20000000000 */
[----:B------:R-:W-:Y:S01]  /*0a80*/  ISETP.GE.U32.AND P3, PT, R3, 0x7fffffdf, PT ;  /* 0x7fffffdf0300780c */ /* 0x000fe20003f66070 */
[C---:B------:R-:W-:Y:S01]  /*0a90*/  VIADD R3, R4.reuse, 0xffffffed ;  /* 0xffffffed04037836 */ /* 0x040fe20000000000 */
[----:B------:R-:W-:Y:S01]  /*0aa0*/  @!P0 LOP3.LUT R16, RZ, R66, RZ, 0x33, !PT ;  /* 0x00000042ff108212 */ /* 0x000fe200078e33ff */
[----:B------:R-:W-:Y:S01]  /*0ab0*/  VIADD R17, R4, 0xffffffe2 ;  /* 0xffffffe204117836 */ /* 0x000fe20000000000 */
[----:B------:R-:W-:Y:S01]  /*0ac0*/  ISETP.GE.U32.AND P5, PT, R6, 0x7fffffde, PT ;  /* 0x7fffffde0600780c */ /* 0x000fe20003fa6070 */
[C---:B------:R-:W-:Y:S01]  /*0ad0*/  VIADD R6, R4.reuse, 0xffffffef ;  /* 0xffffffef04067836 */ /* 0x040fe20000000000 */
[----:B------:R-:W-:Y:S01]  /*0ae0*/  ISETP.GE.U32.AND P0, PT, R7, 0x7fffffcd, PT ;  /* 0x7fffffcd0700780c */ /* 0x000fe20003f06070 */
[C---:B------:R-:W-:Y:S01]  /*0af0*/  VIADD R35, R4.reuse, 0xffffffe0 ;  /* 0xffffffe004237836 */ /* 0x040fe20000000000 */
[----:B------:R-:W-:Y:S01]  /*0b00*/  ISETP.GE.U32.AND P6, PT, R3, 0x7fffffce, PT ;  /* 0x7fffffce0300780c */ /* 0x000fe20003fc6070 */
[C---:B------:R-:W-:Y:S01]  /*0b10*/  VIADD R3, R4.reuse, 0xffffffe8 ;  /* 0xffffffe804037836 */ /* 0x040fe20000000000 */
[----:B------:R-:W-:Y:S01]  /*0b20*/  SEL R7, RZ, 0x1, P0 ;  /* 0x00000001ff077807 */ /* 0x000fe20000000000 */
[----:B------:R-:W-:Y:S01]  /*0b30*/  VIADD R18, R4, 0xffffffe3 ;  /* 0xffffffe304127836 */ /* 0x000fe20000000000 */
[----:B------:R-:W-:Y:S01]  /*0b40*/  ISETP.GE.U32.AND P0, PT, R6, 0x7fffffd0, PT ;  /* 0x7fffffd00600780c */ /* 0x000fe20003f06070 */
[----:B------:R-:W-:Y:S01]  /*0b50*/  VIADD R6, R4, 0xffffffe9 ;  /* 0xffffffe904067836 */ /* 0x000fe20000000000 */
[----:B------:R-:W-:Y:S01]  /*0b60*/  SEL R8, RZ, 0x1fffe, P6 ;  /* 0x0001fffeff087807 */ /* 0x000fe20003000000 */
[----:B------:R-:W-:Y:S01]  /*0b70*/  USHF.L.U32 UR4, UR14, 0x15, URZ ;  /* 0x000000150e047899 */ /* 0x000fe200080006ff */
[----:B------:R-:W-:Y:S01]  /*0b80*/  ISETP.GE.U32.AND P6, PT, R3, 0x7fffffc9, PT ;  /* 0x7fffffc90300780c */ /* 0x000fe20003fc6070 */
[----:B------:R-:W-:Y:S01]  /*0b90*/  ULOP3.LUT UR13, UR14, 0x4, URZ, 0xc0, !UPT ;  /* 0x000000040e0d7892 */ /* 0x000fe2000f8ec0ff */
[----:B------:R-:W-:Y:S01]  /*0ba0*/  SEL R3, RZ, 0x4, P2 ;  /* 0x00000004ff037807 */ /* 0x000fe20001000000 */
[----:B------:R-:W-:Y:S01]  /*0bb0*/  IMAD.IADD R7, R7, 0x1, R8 ;  /* 0x0000000107077824 */ /* 0x000fe200078e0208 */
[----:B------:R-:W-:Y:S01]  /*0bc0*/  ISETP.GE.U32.AND P2, PT, R6, 0x7fffffca, PT ;  /* 0x7fffffca0600780c */ /* 0x000fe20003f46070 */
[----:B------:R-:W-:Y:S01]  /*0bd0*/  ULOP3.LUT UR6, UR4, 0x600000, URZ, 0xc0, !UPT ;  /* 0x0060000004067892 */ /* 0x000fe2000f8ec0ff */
[----:B------:R-:W-:Y:S01]  /*0be0*/  SEL R6, RZ, 0x7fff8, P0 ;  /* 0x0007fff8ff067807 */ /* 0x000fe20000000000 */
[----:B------:R-:W-:Y:S01]  /*0bf0*/  IMAD R37, R16, R5, RZ ;  /* 0x0000000510257224 */ /* 0x000fe200078e02ff */
[----:B------:R-:W-:Y:S01]  /*0c00*/  ISETP.GE.U32.AND P0, PT, R9, 0x7fffffcb, PT ;  /* 0x7fffffcb0900780c */ /* 0x000fe20003f06070 */
[----:B------:R-:W-:Y:S01]  /*0c10*/  VIADD R9, R4, 0xffffffe4 ;  /* 0xffffffe404097836 */ /* 0x000fe20000000000 */
[----:B------:R-:W-:Y:S01]  /*0c20*/  SEL R11, RZ, 0x1, P6 ;  /* 0x00000001ff0b7807 */ /* 0x000fe20003000000 */
[----:B------:R-:W-:Y:S01]  /*0c30*/  UIADD3 UR10, UPT, UPT, UR8, UR6, URZ ;  /* 0x00000006080a7290 */ /* 0x000fe2000fffe0ff */
[----:B------:R-:W-:Y:S01]  /*0c40*/  ISETP.GE.U32.AND P6, PT, R10, 0x7fffffcc, PT ;  /* 0x7fffffcc0a00780c */ /* 0x000fe20003fc6070 */
[----:B------:R-:W-:Y:S01]  /*0c50*/  VIADD R10, R4, 0xffffffe5 ;  /* 0xffffffe5040a7836 */ /* 0x000fe20000000000 */
[----:B------:R-:W-:-:S02]  /*0c60*/  SEL R12, RZ, 0x1fffe, P2 ;  /* 0x0001fffeff0c7807 */ /* 0x000fc40001000000 */
[----:B------:R-:W-:Y:S02]  /*0c70*/  ISETP.GE.U32.AND P2, PT, R9, 0x7fffffc5, PT ;  /* 0x7fffffc50900780c */ /* 0x000fe40003f46070 */
[----:B------:R-:W-:Y:S01]  /*0c80*/  SEL R9, RZ, 0x4, P0 ;  /* 0x00000004ff097807 */ /* 0x000fe20000000000 */
[----:B------:R-:W-:Y:S01]  /*0c90*/  IMAD.IADD R11, R11, 0x1, R12 ;  /* 0x000000010b0b7824 */ /* 0x000fe200078e020c */
[----:B------:R-:W-:Y:S02]  /*0ca0*/  ISETP.GE.U32.AND P0, PT, R10, 0x7fffffc6, PT ;  /* 0x7fffffc60a00780c */ /* 0x000fe40003f06070 */
[----:B------:R-:W-:Y:S02]  /*0cb0*/  SEL R10, RZ, 0x7fff8, P6 ;  /* 0x0007fff8ff0a7807 */ /* 0x000fe40003000000 */
[----:B------:R-:W-:Y:S01]  /*0cc0*/  ISETP.GE.U32.AND P6, PT, R13, 0x7fffffc7, PT ;  /* 0x7fffffc70d00780c */ /* 0x000fe20003fc6070 */
[----:B------:R-:W-:Y:S01]  /*0cd0*/  VIADD R13, R4, 0xffffffe1 ;  /* 0xffffffe1040d7836 */ /* 0x000fe20000000000 */
[----:B------:R-:W-:-:S02]  /*0ce0*/  SEL R14, RZ, 0x1, P2 ;  /* 0x00000001ff0e7807 */ /* 0x000fc40001000000 */
[----:B------:R-:W-:Y:S02]  /*0cf0*/  ISETP.GE.U32.AND P2, PT, R15, 0x7fffffc8, PT ;  /* 0x7fffffc80f00780c */ /* 0x000fe40003f46070 */
[----:B------:R-:W-:Y:S02]  /*0d00*/  SEL R15, RZ, 0x1fffe, P0 ;  /* 0x0001fffeff0f7807 */ /* 0x000fe40000000000 */
[----:B------:R-:W-:Y:S02]  /*0d10*/  ISETP.GE.U32.AND P0, PT, R13, 0x7fffffc2, PT ;  /* 0x7fffffc20d00780c */ /* 0x000fe40003f06070 */
[----:B------:R-:W-:Y:S01]  /*0d20*/  SEL R13, RZ, 0x4, P6 ;  /* 0x00000004ff0d7807 */ /* 0x000fe20003000000 */
[----:B------:R-:W-:Y:S01]  /*0d30*/  IMAD.IADD R14, R14, 0x1, R15 ;  /* 0x000000010e0e7824 */ /* 0x000fe200078e020f */
[----:B------:R-:W-:Y:S02]  /*0d40*/  ISETP.GE.U32.AND P6, PT, R17, 0x7fffffc3, PT ;  /* 0x7fffffc31100780c */ /* 0x000fe40003fc6070 */
[----:B------:R-:W-:-:S02]  /*0d50*/  SEL R17, RZ, 0x1fffe, P0 ;  /* 0x0001fffeff117807 */ /* 0x000fc40000000000 */
[----:B------:R-:W-:Y:S02]  /*0d60*/  ISETP.GE.U32.AND P0, PT, R35, 0x7fffffc1, PT ;  /* 0x7fffffc12300780c */ /* 0x000fe40003f06070 */
[----:B------:R-:W-:Y:S02]  /*0d70*/  SEL R8, RZ, 0x4, P6 ;  /* 0x00000004ff087807 */ /* 0x000fe40003000000 */
[----:B------:R-:W-:Y:S02]  /*0d80*/  SEL R12, RZ, 0x1, P0 ;  /* 0x00000001ff0c7807 */ /* 0x000fe40000000000 */
[----:B------:R-:W-:Y:S02]  /*0d90*/  LOP3.LUT R7, R7, 0x3, RZ, 0xc0, !PT ;  /* 0x0000000307077812 */ /* 0x000fe400078ec0ff */
[----:B------:R-:W-:Y:S01]  /*0da0*/  LOP3.LUT R11, R11, 0x3, RZ, 0xc0, !PT ;  /* 0x000000030b0b7812 */ /* 0x000fe200078ec0ff */
[----:B------:R-:W-:Y:S01]  /*0db0*/  IMAD.IADD R12, R12, 0x1, R17 ;  /* 0x000000010c0c7824 */ /* 0x000fe200078e0211 */
[----:B------:R-:W-:-:S02]  /*0dc0*/  ISETP.GE.U32.AND P6, PT, R18, 0x7fffffc4, PT ;  /* 0x7fffffc41200780c */ /* 0x000fc40003fc6070 */
[----:B------:R-:W-:Y:S02]  /*0dd0*/  IADD3 R3, PT, PT, R7, R6, R3 ;  /* 0x0000000607037210 */ /* 0x000fe40007ffe003 */
[----:B------:R-:W-:Y:S02]  /*0de0*/  IADD3 R9, PT, PT, R11, R10, R9 ;  /* 0x0000000a0b097210 */ /* 0x000fe40007ffe009 */
[----:B------:R-:W-:Y:S02]  /*0df0*/  SEL R7, RZ, 0x7fff8, P6 ;  /* 0x0007fff8ff077807 */ /* 0x000fe40003000000 */
[----:B------:R-:W-:Y:S01]  /*0e00*/  LOP3.LUT R12, R12, 0x3, RZ, 0xc0, !PT ;  /* 0x000000030c0c7812 */ /* 0x000fe200078ec0ff */
[----:B------:R-:W-:Y:S01]  /*0e10*/  IMAD.SHL.U32 R9, R9, 0x100, RZ ;  /* 0x0000010009097824 */ /* 0x000fe200078e00ff */
[----:B------:R-:W-:Y:S02]  /*0e20*/  SEL R6, RZ, 0x7fff8, P2 ;  /* 0x0007fff8ff067807 */ /* 0x000fe40001000000 */
[----:B------:R-:W-:-:S02]  /*0e30*/  LOP3.LUT R14, R14, 0x3, RZ, 0xc0, !PT ;  /* 0x000000030e0e7812 */ /* 0x000fc400078ec0ff */
[----:B------:R-:W-:Y:S02]  /*0e40*/  IADD3 R7, PT, PT, R12, R7, R8 ;  /* 0x000000070c077210 */ /* 0x000fe40007ffe008 */
[----:B------:R-:W-:Y:S02]  /*0e50*/  IADD3 R13, PT, PT, R14, R6, R13 ;  /* 0x000000060e0d7210 */ /* 0x000fe40007ffe00d */
[----:B------:R-:W-:Y:S02]  /*0e60*/  LOP3.LUT R8, R7, 0xf, RZ, 0xc0, !PT ;  /* 0x0000000f07087812 */ /* 0x000fe400078ec0ff */
[----:B------:R-:W-:Y:S02]  /*0e70*/  LOP3.LUT R6, R9, 0xf00, RZ, 0xe2, !PT ;  /* 0x00000f0009067812 */ /* 0x000fe400078ee2ff */
[----:B------:R-:W-:Y:S01]  /*0e80*/  ISETP.NE.U32.AND P2, PT, R38, RZ, PT ;  /* 0x000000ff2600720c */ /* 0x000fe20003f45070 */
[----:B------:R-:W-:Y:S01]  /*0e90*/  IMAD R13, R13, 0x10, R8 ;  /* 0x000000100d0d7824 */ /* 0x000fe200078e0208 */
[----:B------:R-:W-:Y:S01]  /*0ea0*/  PRMT R16, RZ, 0x7610, R16 ;  /* 0x00007610ff107816 */ /* 0x000fe20000000010 */
[----:B------:R-:W-:Y:S01]  /*0eb0*/  IMAD R8, R3, 0x1000, R6 ;  /* 0x0000100003087824 */ /* 0x000fe200078e0206 */
[----:B----4-:R-:W-:Y:S09]  /*0ec0*/  @P1 BRA `(.L_x_5) ;  /* 0x0000000000181947 */ /* 0x010ff20003800000 */
[----:B------:R-:W-:Y:S01]  /*0ed0*/  ELECT P6, URZ, PT ;  /* 0x0000000000ff782f */ /* 0x000fe200038c0000 */
[----:B------:R-:W-:Y:S01]  /*0ee0*/  IMAD.MOV.U32 R3, RZ, RZ, 0x1 ;  /* 0x00000001ff037424 */ /* 0x000fe200078e00ff */
[----:B------:R-:W-:Y:S01]  /*0ef0*/  UMOV UR4, 0x40 ;  /* 0x0000004000047882 */ /* 0x000fe20000000000 */
[----:B------:R-:W-:Y:S01]  /*0f00*/  UVIRTCOUNT.DEALLOC.SMPOOL 0x80 ;  /* 0x000000800000784c */ /* 0x000fe20000000000 */
[----:B------:R-:W-:-:S09]  /*0f10*/  ULEA UR4, UR5, UR4, 0x18 ;  /* 0x0000000405047291 */ /* 0x000fd2000f8ec0ff */
[----:B------:R1:W-:Y:S03]  /*0f20*/  @P6 STS.U8 [UR4], R3 ;  /* 0x00000003ff006988 */ /* 0x0003e60008000004 */
.L_x_5:
[----:B------:R-:W-:Y:S01]  /*0f30*/  ULEA UR10, UR13, UR10, 0x4 ;  /* 0x0000000a0d0a7291 */ /* 0x000fe2000f8e20ff */
[----:B------:R-:W-:Y:S01]  /*0f40*/  IMAD.SHL.U32 R36, R37, 0x2, RZ ;  /* 0x0000000225247824 */ /* 0x000fe200078e00ff */
[----:B------:R-:W-:Y:S01]  /*0f50*/  VOTEU.ALL UP0, P2 ;  /* 0x0000000000ff7886 */ /* 0x000fe20001000000 */
[----:B------:R-:W-:Y:S01]  /*0f60*/  UIADD3 UR11, UPT, UPT, UR9, 0x2000, URZ ;  /* 0x00002000090b7890 */ /* 0x000fe2000fffe0ff */
[----:B-1----:R-:W-:Y:S01]  /*0f70*/  IMAD R3, R72, 0x1e, RZ ;  /* 0x0000001e48037824 */ /* 0x002fe200078e02ff */
[----:B------:R-:W-:Y:S01]  /*0f80*/  VOTEU.ALL UP1, P2 ;  /* 0x0000000000ff7886 */ /* 0x000fe20001020000 */
[----:B------:R-:W-:Y:S01]  /*0f90*/  IADD3 R14, P6, PT, R36, UR16, RZ ;  /* 0x00000010240e7c10 */ /* 0x000fe2000ffde0ff */
[----:B------:R-:W-:Y:S01]  /*0fa0*/  IMAD R5, R72, 0xf, RZ ;  /* 0x0000000f48057824 */ /* 0x000fe200078e02ff */
[----:B------:R-:W-:-:S04]  /*0fb0*/  @!UP0 UIADD3 UR4, UPT, UPT, -UR7, 0x100000, URZ ;  /* 0x0010000007048890 */ /* 0x000fc8000fffe1ff */
[----:B------:R-:W-:Y:S02]  /*0fc0*/  @!UP0 USHF.L.U32 UR5, UR4, 0xb, URZ ;  /* 0x0000000b04058899 */ /* 0x000fe400080006ff */
[----:B------:R-:W-:Y:S01]  /*0fd0*/  @!UP0 USHF.L.U32 UR4, UR4, 0x1, URZ ;  /* 0x0000000104048899 */ /* 0x000fe200080006ff */
[----:B------:R-:W-:Y:S01]  /*0fe0*/  STTM.x64 tmem[UR10], RZ ;  /* 0x000000ff000079ed */ /* 0x000fe2000834000a */
[----:B------:R-:W1:Y:S02]  /*0ff0*/  FENCE.VIEW.ASYNC.T ;  /* 0x00000000000073c6 */ /* 0x000e640000000200 */
[----:B-1----:R-:W-:Y:S01]  /*1000*/  BAR.SYNC.DEFER_BLOCKING 0x0 ;  /* 0x0000000000007b1d */ /* 0x002fe20000010000 */
[----:B------:R-:W-:Y:S01]  /*1010*/  LEA.HI.X.SX32 R15, R37, UR17, 0x1, P6 ;  /* 0x00000011250f7c11 */ /* 0x000fe2000b0f0eff */
[----:B------:R-:W-:Y:S01]  /*1020*/  IMAD.SHL.U32 R33, R72, 0x2, RZ ;  /* 0x0000000248217824 */ /* 0x000fe200078e00ff */
[----:B------:R-:W-:Y:S01]  /*1030*/  IADD3 R10, P6, PT, R3, R14, RZ ;  /* 0x0000000e030a7210 */ /* 0x000fe20007fde0ff */
[----:B------:R-:W-:-:S03]  /*1040*/  VIADD R7, R4, 0xfffffffb ;  /* 0xfffffffb04077836 */ /* 0x000fc60000000000 */
[----:B------:R-:W-:Y:S02]  /*1050*/  LEA.HI.X.SX32 R11, R5, R15, 0x1, P6 ;  /* 0x0000000f050b7211 */ /* 0x000fe400030f0eff */
[----:B------:R-:W-:Y:S01]  /*1060*/  IADD3 R6, P6, PT, R33, R14, RZ ;  /* 0x0000000e21067210 */ /* 0x000fe20007fde0ff */
[----:B------:R-:W1:Y:S02]  /*1070*/  FENCE.VIEW.ASYNC.S ;  /* 0x00000000000073c6 */ /* 0x000e640000000000 */
[----:B-1----:R1:W2:Y:S02]  /*1080*/  @!UP1 SYNCS.EXCH.64 URZ, [UR11], UR4 ;  /* 0x000000040bff95b2 */ /* 0x0022a40008000100 */
[----:B--2---:R-:W-:Y:S01]  /*1090*/  BAR.SYNC.DEFER_BLOCKING 0x0 ;  /* 0x0000000000007b1d */ /* 0x004fe20000010000 */
[----:B------:R-:W-:Y:S02]  /*10a0*/  LOP3.LUT R13, R13, 0xff, RZ, 0xc0, !PT ;  /* 0x000000ff0d0d7812 */ /* 0x000fe400078ec0ff */
[----:B------:R-:W-:Y:S01]  /*10b0*/  PRMT R17, RZ, 0x7610, R17 ;  /* 0x00007610ff117816 */ /* 0x000fe20000000011 */
[----:B------:R-:W-:-:S02]  /*10c0*/  VIADD R5, R4, 0xfffffff7 ;  /* 0xfffffff704057836 */ /* 0x000fc40000000000 */
[----:B------:R-:W-:-:S05]  /*10d0*/  IMAD.IADD R13, R8, 0x1, R13 ;  /* 0x00000001080d7824 */ /* 0x000fca00078e020d */
[----:B------:R-:W-:Y:S01]  /*10e0*/  LOP3.LUT R20, R13, 0xffff, RZ, 0xc0, !PT ;  /* 0x0000ffff0d147812 */ /* 0x000fe200078ec0ff */
[C---:B------:R-:W-:Y:S01]  /*10f0*/  IMAD.SHL.U32 R32, R72.reuse, 0x4, RZ ;  /* 0x0000000448207824 */ /* 0x040fe200078e00ff */
[----:B------:R-:W-:Y:S01]  /*1100*/  PRMT R18, RZ, 0x7610, R18 ;  /* 0x00007610ff127816 */ /* 0x000fe20000000012 */
[C---:B------:R-:W-:Y:S01]  /*1110*/  IMAD R23, R72.reuse, 0x22, RZ ;  /* 0x0000002248177824 */ /* 0x040fe200078e02ff */
[----:B------:R-:W-:Y:S02]  /*1120*/  PRMT R19, RZ, 0x7610, R19 ;  /* 0x00007610ff137816 */ /* 0x000fe40000000013 */
[----:B------:R-:W-:Y:S01]  /*1130*/  PRMT R40, RZ, 0x7610, R40 ;  /* 0x00007610ff287816 */ /* 0x000fe20000000028 */
[C---:B------:R-:W-:Y:S01]  /*1140*/  IMAD.SHL.U32 R31, R72.reuse, 0x8, RZ ;  /* 0x00000008481f7824 */ /* 0x040fe200078e00ff */
[----:B------:R-:W-:Y:S01]  /*1150*/  PRMT R39, RZ, 0x7610, R39 ;  /* 0x00007610ff277816 */ /* 0x000fe20000000027 */
[----:B------:R-:W-:Y:S01]  /*1160*/  IMAD R30, R72, 0x9, RZ ;  /* 0x00000009481e7824 */ /* 0x000fe200078e02ff */
[----:B------:R-:W-:-:S02]  /*1170*/  PRMT R42, RZ, 0x7610, R42 ;  /* 0x00007610ff2a7816 */ /* 0x000fc4000000002a */
[----:B------:R-:W-:Y:S01]  /*1180*/  PRMT R41, RZ, 0x7610, R41 ;  /* 0x00007610ff297816 */ /* 0x000fe20000000029 */
[----:B------:R2:W3:Y:S01]  /*1190*/  @!P4 LDG.E.U16 R16, desc[UR20][R10.64] ;  /* 0x000000140a10c981 */ /* 0x0004e2000c1e1500 */
[----:B------:R-:W-:Y:S01]  /*11a0*/  ISETP.GE.U32.AND P4, PT, R7, 0x7fffffdc, PT ;  /* 0x7fffffdc0700780c */ /* 0x000fe20003f86070 */
[C---:B------:R-:W-:Y:S01]  /*11b0*/  IMAD R29, R72.reuse, 0xa, RZ ;  /* 0x0000000a481d7824 */ /* 0x040fe200078e02ff */
[C---:B------:R-:W-:Y:S02]  /*11c0*/  LEA.HI.X.SX32 R7, R72.reuse, R15, 0x1, P6 ;  /* 0x0000000f48077211 */ /* 0x040fe400030f0eff */
[----:B------:R-:W-:Y:S01]  /*11d0*/  PRMT R44, RZ, 0x7610, R44 ;  /* 0x00007610ff2c7816 */ /* 0x000fe2000000002c */
[C---:B------:R-:W-:Y:S01]  /*11e0*/  IMAD R28, R72.reuse, 0x5, RZ ;  /* 0x00000005481c7824 */ /* 0x040fe200078e02ff */
[C---:B------:R-:W-:Y:S01]  /*11f0*/  LEA R8, P6, R72.reuse, R14, 0x2 ;  /* 0x0000000e48087211 */ /* 0x040fe200078c10ff */
[----:B------:R4:W5:Y:S01]  /*1200*/  @!P3 LDG.E.U16 R17, desc[UR20][R6.64] ;  /* 0x000000140611b981 */ /* 0x000962000c1e1500 */
[----:B------:R-:W-:Y:S01]  /*1210*/  ISETP.GE.U32.AND P3, PT, R5, 0x7fffffd8, PT ;  /* 0x7fffffd80500780c */ /* 0x000fe20003f66070 */
[----:B------:R-:W-:Y:S01]  /*1220*/  IMAD R21, R72, 0x14, RZ ;  /* 0x0000001448157824 */ /* 0x000fe200078e02ff */
[----:B------:R-:W-:-:S02]  /*1230*/  PRMT R5, RZ, 0x7610, R5 ;  /* 0x00007610ff057816 */ /* 0x000fc40000000005 */
[----:B------:R-:W-:Y:S02]  /*1240*/  PRMT R45, RZ, 0x7610, R45 ;  /* 0x00007610ff2d7816 */ /* 0x000fe4000000002d */
[----:B------:R-:W-:Y:S02]  /*1250*/  PRMT R43, RZ, 0x7610, R43 ;  /* 0x00007610ff2b7816 */ /* 0x000fe4000000002b */
[----:B------:R-:W-:Y:S01]  /*1260*/  PRMT R46, RZ, 0x7610, R46 ;  /* 0x00007610ff2e7816 */ /* 0x000fe2000000002e */
[C---:B------:R-:W-:Y:S01]  /*1270*/  IMAD R27, R72.reuse, 0xb, RZ ;  /* 0x0000000b481b7824 */ /* 0x040fe200078e02ff */
[----:B------:R-:W-:Y:S02]  /*1280*/  LEA.HI.X.SX32 R9, R33, R15, 0x1, P6 ;  /* 0x0000000f21097211 */ /* 0x000fe400030f0eff */
[----:B------:R-:W-:Y:S02]  /*1290*/  PRMT R47, RZ, 0x7610, R47 ;  /* 0x00007610ff2f7816 */ /* 0x000fe4000000002f */
[----:B------:R-:W-:Y:S01]  /*12a0*/  PRMT R48, RZ, 0x7610, R48 ;  /* 0x00007610ff307816 */ /* 0x000fe20000000030 */
[----:B------:R-:W3:Y:S01]  /*12b0*/  @!P5 LDG.E.U16 R5, desc[UR20][R8.64] ;  /* 0x000000140805d981 */ /* 0x000ee2000c1e1500 */
[----:B--2---:R-:W-:Y:S01]  /*12c0*/  SHF.R.U32.HI R11, RZ, 0xf, R20 ;  /* 0x0000000fff0b7819 */ /* 0x004fe20000011614 */
[C---:B------:R-:W-:Y:S01]  /*12d0*/  IMAD R26, R72.reuse, 0x6, RZ ;  /* 0x00000006481a7824 */ /* 0x040fe200078e02ff */
[----:B------:R-:W-:-:S02]  /*12e0*/  LEA R10, P6, R72, R14, 0x3 ;  /* 0x0000000e480a7211 */ /* 0x000fc400078c18ff */
[----:B------:R-:W-:Y:S01]  /*12f0*/  PRMT R49, RZ, 0x7610, R49 ;  /* 0x00007610ff317816 */ /* 0x000fe20000000031 */
[C---:B------:R-:W-:Y:S01]  /*1300*/  IMAD R25, R72.reuse, 0x3, RZ ;  /* 0x0000000348197824 */ /* 0x040fe200078e02ff */
[----:B------:R-:W-:Y:S02]  /*1310*/  LOP3.LUT P5, RZ, R11, 0x1, RZ, 0xc0, !PT ;  /* 0x000000010bff7812 */ /* 0x000fe400078ac0ff */
[----:B------:R-:W-:Y:S01]  /*1320*/  PRMT R50, RZ, 0x7610, R50 ;  /* 0x00007610ff327816 */ /* 0x000fe20000000032 */
[----:B------:R-:W-:Y:S01]  /*1330*/  IMAD R24, R72, 0xc, RZ ;  /* 0x0000000c48187824 */ /* 0x000fe200078e02ff */
[----:B------:R-:W-:Y:S01]  /*1340*/  LEA.HI.X.SX32 R11, R32, R15, 0x1, P6 ;  /* 0x0000000f200b7211 */ /* 0x000fe200030f0eff */
[C---:B----4-:R-:W-:Y:S01]  /*1350*/  IMAD.SHL.U32 R7, R72.reuse, 0x10, RZ ;  /* 0x0000001048077824 */ /* 0x050fe200078e00ff */
[----:B------:R-:W-:Y:S02]  /*1360*/  SHF.R.U32.HI R6, RZ, 0xe, R20 ;  /* 0x0000000eff067819 */ /* 0x000fe40000011614 */
[----:B------:R-:W-:Y:S01]  /*1370*/  PRMT R52, RZ, 0x7610, R52 ;  /* 0x00007610ff347816 */ /* 0x000fe20000000034 */
[----:B------:R2:W4:Y:S01]  /*1380*/  @!P4 LDG.E.U16 R18, desc[UR20][R10.64] ;  /* 0x000000140a12c981 */ /* 0x000522000c1e1500 */
[----:B------:R-:W-:-:S02]  /*1390*/  LEA R12, P6, R72, R14, 0x5 ;  /* 0x0000000e480c7211 */ /* 0x000fc400078c28ff */
[----:B------:R-:W-:Y:S02]  /*13a0*/  PRMT R53, RZ, 0x7610, R53 ;  /* 0x00007610ff357816 */ /* 0x000fe40000000035 */
[----:B------:R-:W-:Y:S02]  /*13b0*/  PRMT R54, RZ, 0x7610, R54 ;  /* 0x00007610ff367816 */ /* 0x000fe40000000036 */
[----:B------:R-:W-:Y:S01]  /*13c0*/  PRMT R51, RZ, 0x7610, R51 ;  /* 0x00007610ff337816 */ /* 0x000fe20000000033 */
[----:B------:R-:W-:Y:S01]  /*13d0*/  IMAD R59, R72, 0x1a, RZ ;  /* 0x0000001a483b7824 */ /* 0x000fe200078e02ff */
[----:B------:R-:W-:Y:S02]  /*13e0*/  LOP3.LUT P4, RZ, R6, 0x1, RZ, 0xc0, !PT ;  /* 0x0000000106ff7812 */ /* 0x000fe4000788c0ff */
[----:B------:R-:W-:Y:S01]  /*13f0*/  PRMT R56, RZ, 0x7610, R56 ;  /* 0x00007610ff387816 */ /* 0x000fe20000000038 */
[C---:B------:R-:W-:Y:S01]  /*1400*/  IMAD R65, R72.reuse, 0x1c, RZ ;  /* 0x0000001c48417824 */ /* 0x040fe200078e02ff */
[-C--:B------:R-:W-:Y:S01]  /*1410*/  LEA.HI.X.SX32 R13, R7, R15.reuse, 0x1, P6 ;  /* 0x0000000f070d7211 */ /* 0x080fe200030f0eff */
[----:B------:R-:W-:Y:S01]  /*1420*/  IMAD R7, R72, 0x11, RZ ;  /* 0x0000001148077824 */ /* 0x000fe200078e02ff */
[-C--:B------:R-:W-:Y:S01]  /*1430*/  IADD3 R22, P6, PT, R23, R14.reuse, RZ ;  /* 0x0000000e17167210 */ /* 0x080fe20007fde0ff */
[----:B------:R-:W-:Y:S01]  /*1440*/  VIADD R6, R4, 0xfffffff6 ;  /* 0xfffffff604067836 */ /* 0x000fe20000000000 */
[----:B------:R-:W-:Y:S01]  /*1450*/  PRMT R55, RZ, 0x7610, R55 ;  /* 0x00007610ff377816 */ /* 0x000fe20000000037 */
[----:B------:R0:W3:Y:S01]  /*1460*/  @P5 LDG.E.U16 R19, desc[UR20][R12.64] ;  /* 0x000000140c135981 */ /* 0x0000e2000c1e1500 */
[-C--:B------:R-:W-:Y:S01]  /*1470*/  LEA.HI.X.SX32 R23, R7, R15.reuse, 0x1, P6 ;  /* 0x0000000f07177211 */ /* 0x080fe200030f0eff */
[----:B--2---:R-:W-:Y:S01]  /*1480*/  IMAD R11, R72, 0x12, RZ ;  /* 0x00000012480b7824 */ /* 0x004fe200078e02ff */
[----:B------:R-:W-:Y:S01]  /*1490*/  ISETP.GE.U32.AND P5, PT, R6, 0x7fffffd7, PT ;  /* 0x7fffffd70600780c */ /* 0x000fe20003fa6070 */
[C---:B------:R-:W-:Y:S01]  /*14a0*/  IMAD R61, R72.reuse, 0x32, RZ ;  /* 0x00000032483d7824 */ /* 0x040fe200078e02ff */
[C---:B------:R-:W-:Y:S01]  /*14b0*/  LEA R6, P6, R72.reuse, R14, 0x4 ;  /* 0x0000000e48067211 */ /* 0x040fe200078c20ff */
[----:B------:R-:W3:Y:S01]  /*14c0*/  @P4 LDG.E.U16 R40, desc[UR20][R22.64] ;  /* 0x0000001416284981 */ /* 0x000ee2000c1e1500 */
[----:B------:R-:W-:Y:S01]  /*14d0*/  SHF.R.U32.HI R8, RZ, 0xd, R20 ;  /* 0x0000000dff087819 */ /* 0x000fe20000011614 */
[----:B------:R-:W-:Y:S01]  /*14e0*/  IMAD R63, R72, 0x34, RZ ;  /* 0x00000034483f7824 */ /* 0x000fe200078e02ff */
[----:B------:R-:W-:-:S02]  /*14f0*/  LEA.HI.X.SX32 R7, R31, R15, 0x1, P6 ;  /* 0x0000000f1f077211 */ /* 0x000fc400030f0eff */
[----:B------:R-:W-:Y:S01]  /*1500*/  PRMT R57, RZ, 0x7610, R57 ;  /* 0x00007610ff397816 */ /* 0x000fe20000000039 */
[----:B------:R-:W-:Y:S01]  /*1510*/  IMAD R75, R72, 0x36, RZ ;  /* 0x00000036484b7824 */ /* 0x000fe200078e02ff */
[----:B------:R-:W-:Y:S01]  /*1520*/  LOP3.LUT P4, RZ, R8, 0x1, RZ, 0xc0, !PT ;  /* 0x0000000108ff7812 */ /* 0x000fe2000788c0ff */
[----:B------:R-:W-:Y:S01]  /*1530*/  VIADD R10, R4, 0xfffffffa ;  /* 0xfffffffa040a7836 */ /* 0x000fe20000000000 */
[-C--:B------:R-:W-:Y:S01]  /*1540*/  IADD3 R8, P6, PT, R11, R14.reuse, RZ ;  /* 0x0000000e0b087210 */ /* 0x080fe20007fde0ff */
[C---:B0-----:R-:W-:Y:S01]  /*1550*/  IMAD R13, R72.reuse, 0x24, RZ ;  /* 0x00000024480d7824 */ /* 0x041fe200078e02ff */
[----:B------:R0:W2:Y:S01]  /*1560*/  @!P3 LDG.E.U16 R39, desc[UR20][R6.64] ;  /* 0x000000140627b981 */ /* 0x0000a2000c1e1500 */
[----:B------:R-:W-:Y:S01]  /*1570*/  IMAD R77, R72, 0x38, RZ ;  /* 0x00000038484d7824 */ /* 0x000fe200078e02ff */
[-C--:B------:R-:W-:Y:S01]  /*1580*/  LEA.HI.X.SX32 R9, R30, R15.reuse, 0x1, P6 ;  /* 0x0000000f1e097211 */ /* 0x080fe200030f0eff */
[C---:B------:R-:W-:Y:S01]  /*1590*/  IMAD R79, R72.reuse, 0x3a, RZ ;  /* 0x0000003a484f7824 */ /* 0x040fe200078e02ff */
[----:B------:R-:W-:Y:S01]  /*15a0*/  SHF.R.U32.HI R12, RZ, 0xc, R20 ;  /* 0x0000000cff0c7819 */ /* 0x000fe20000011614 */
[----:B------:R-:W-:Y:S01]  /*15b0*/  IMAD R69, R72, 0x1d, RZ ;  /* 0x0000001d48457824 */ /* 0x000fe200078e02ff */
[----:B------:R-:W-:Y:S01]  /*15c0*/  ISETP.GE.U32.AND P3, PT, R10, 0x7fffffdb, PT ;  /* 0x7fffffdb0a00780c */ /* 0x000fe20003f66070 */
[----:B------:R1:W2:Y:S01]  /*15d0*/  @!P5 LDG.E.U16 R42, desc[UR20][R8.64] ;  /* 0x00000014082ad981 */ /* 0x0002a2000c1e1500 */
[-C--:B------:R-:W-:Y:S01]  /*15e0*/  IADD3 R10, P6, PT, R13, R14.reuse, RZ ;  /* 0x0000000e0d0a7210 */ /* 0x080fe20007fde0ff */
[----:B------:R-:W-:Y:S01]  /*15f0*/  IMAD R13, R72, 0x26, RZ ;  /* 0x00000026480d7824 */ /* 0x000fe200078e02ff */
[----:B------:R-:W-:Y:S01]  /*1600*/  LOP3.LUT P5, RZ, R12, 0x1, RZ, 0xc0, !PT ;  /* 0x000000010cff7812 */ /* 0x000fe200078ac0ff */
[----:B0-----:R-:W-:Y:S01]  /*1610*/  IMAD R7, R72, 0x13, RZ ;  /* 0x0000001348077824 */ /* 0x001fe200078e02ff */
[-C--:B------:R-:W-:Y:S01]  /*1620*/  LEA.HI.X.SX32 R11, R11, R15.reuse, 0x1, P6 ;  /* 0x0000000f0b0b7211 */ /* 0x080fe200030f0eff */
[----:B------:R-:W-:Y:S01]  /*1630*/  VIADD R6, R4, 0xfffffff5 ;  /* 0xfffffff504067836 */ /* 0x000fe20000000000 */
[----:B------:R-:W-:Y:S01]  /*1640*/  IADD3 R12, P6, PT, R13, R14, RZ ;  /* 0x0000000e0d0c7210 */ /* 0x000fe20007fde0ff */
[C---:B------:R-:W-:Y:S01]  /*1650*/  IMAD R81, R72.reuse, 0x3e, RZ ;  /* 0x0000003e48517824 */ /* 0x040fe200078e02ff */
[----:B------:R-:W-:Y:S01]  /*1660*/  PRMT R64, RZ, 0x7610, R64 ;  /* 0x00007610ff407816 */ /* 0x000fe20000000040 */
[----:B------:R0:W2:Y:S01]  /*1670*/  @P4 LDG.E.U16 R41, desc[UR20][R10.64] ;  /* 0x000000140a294981 */ /* 0x0000a2000c1e1500 */
[----:B------:R-:W-:Y:S01]  /*1680*/  LEA.HI.X.SX32 R13, R7, R15, 0x1, P6 ;  /* 0x0000000f070d7211 */ /* 0x000fe200030f0eff */
[----:B------:R-:W-:Y:S01]  /*1690*/  IMAD R71, R72, 0x1f, RZ ;  /* 0x0000001f48477824 */ /* 0x000fe200078e02ff */
[----:B------:R-:W-:-:S02]  /*16a0*/  ISETP.GE.U32.AND P4, PT, R6, 0x7fffffd6, PT ;  /* 0x7fffffd60600780c */ /* 0x000fc40003f86070 */
[----:B------:R-:W-:Y:S01]  /*16b0*/  PRMT R66, RZ, 0x7610, R66 ;  /* 0x00007610ff427816 */ /* 0x000fe20000000042 */
[----:B------:R0:W2:Y:S01]  /*16c0*/  @P5 LDG.E.U16 R44, desc[UR20][R12.64] ;  /* 0x000000140c2c5981 */ /* 0x0000a2000c1e1500 */
[----:B------:R-:W-:Y:S02]  /*16d0*/  SHF.R.U32.HI R7, RZ, 0xb, R20 ;  /* 0x0000000bff077819 */ /* 0x000fe40000011614 */
[----:B------:R-:W-:Y:S02]  /*16e0*/  PRMT R70, RZ, 0x7610, R70 ;  /* 0x00007610ff467816 */ /* 0x000fe40000000046 */
[----:B------:R-:W-:Y:S01]  /*16f0*/  PRMT R68, RZ, 0x7610, R68 ;  /* 0x00007610ff447816 */ /* 0x000fe20000000044 */
[----:B------:R-:W-:Y:S01]  /*1700*/  IMAD.SHL.U32 R0, R0, 0x40, RZ ;  /* 0x0000004000007824 */ /* 0x000fe200078e00ff */
[----:B------:R-:W-:Y:S01]  /*1710*/  IADD3 R6, P6, PT, R29, R14, RZ ;  /* 0x0000000e1d067210 */ /* 0x000fe20007fde0ff */
[----:B-1----:R-:W1:Y:S01]  /*1720*/  LDCU UR4, c[0x0][0x3b0] ;  /* 0x00007600ff0477ac */ /* 0x002e620008000800 */
[----:B------:R-:W-:Y:S01]  /*1730*/  LOP3.LUT P5, RZ, R7, 0x1, RZ, 0xc0, !PT ;  /* 0x0000000107ff7812 */ /* 0x000fe200078ac0ff */
[----:B------:R-:W-:Y:S01]  /*1740*/  VIADD R9, R4, 0xfffffff4 ;  /* 0xfffffff404097836 */ /* 0x000fe20000000000 */
[----:B------:R-:W-:-:S02]  /*1750*/  LEA.HI.X.SX32 R7, R28, R15, 0x1, P6 ;  /* 0x0000000f1c077211 */ /* 0x000fc400030f0eff */
[-C--:B------:R-:W-:Y:S01]  /*1760*/  IADD3 R8, P6, PT, R21, R14.reuse, RZ ;  /* 0x0000000e15087210 */ /* 0x080fe20007fde0ff */
[C---:B0-----:R-:W-:Y:S02]  /*1770*/  IMAD R11, R72.reuse, 0x28, RZ ;  /* 0x00000028480b7824 */ /* 0x041fe400078e02ff */
[----:B------:R0:W4:Y:S01]  /*1780*/  @!P3 LDG.E.U16 R45, desc[UR20][R6.64] ;  /* 0x00000014062db981 */ /* 0x000122000c1e1500 */
[----:B------:R-:W-:Y:S02]  /*1790*/  ISETP.GE.U32.AND P3, PT, R9, 0x7fffffd5, PT ;  /* 0x7fffffd50900780c */ /* 0x000fe40003f66070 */
[-C--:B------:R-:W-:Y:S02]  /*17a0*/  LEA.HI.X.SX32 R9, R29, R15.reuse, 0x1, P6 ;  /* 0x0000000f1d097211 */ /* 0x080fe400030f0eff */
[--C-:B------:R-:W-:Y:S01]  /*17b0*/  SHF.R.U32.HI R12, RZ, 0xa, R20.reuse ;  /* 0x0000000aff0c7819 */ /* 0x100fe20000011614 */
[----:B------:R-:W-:Y:S01]  /*17c0*/  IMAD R13, R72, 0x2a, RZ ;  /* 0x0000002a480d7824 */ /* 0x000fe200078e02ff */
[----:B------:R-:W-:Y:S01]  /*17d0*/  IADD3 R10, P6, PT, R11, R14, RZ ;  /* 0x0000000e0b0a7210 */ /* 0x000fe20007fde0ff */
[----:B------:R1:W2:Y:S01]  /*17e0*/  @!P4 LDG.E.U16 R43, desc[UR20][R8.64] ;  /* 0x00000014082bc981 */ /* 0x0002a2000c1e1500 */
[----:B------:R-:W-:Y:S01]  /*17f0*/  LOP3.LUT P4, RZ, R12, 0x1, RZ, 0xc0, !PT ;  /* 0x000000010cff7812 */ /* 0x000fe2000788c0ff */
[C---:B0-----:R-:W-:Y:S01]  /*1800*/  IMAD R7, R72.reuse, 0x15, RZ ;  /* 0x0000001548077824 */ /* 0x041fe200078e02ff */
[----:B------:R-:W-:Y:S01]  /*1810*/  LEA.HI.X.SX32 R11, R21, R15, 0x1, P6 ;  /* 0x0000000f150b7211 */ /* 0x000fe200030f0eff */
[----:B------:R-:W-:Y:S01]  /*1820*/  IMAD R21, R72, 0x16, RZ ;  /* 0x0000001648157824 */ /* 0x000fe200078e02ff */
[----:B------:R-:W-:-:S02]  /*1830*/  SHF.R.U32.HI R6, RZ, 0x9, R20 ;  /* 0x00000009ff067819 */ /* 0x000fc40000011614 */
[-C--:B------:R-:W-:Y:S01]  /*1840*/  IADD3 R12, P6, PT, R13, R14.reuse, RZ ;  /* 0x0000000e0d0c7210 */ /* 0x080fe20007fde0ff */
[----:B------:R0:W2:Y:S01]  /*1850*/  @P5 LDG.E.U16 R46, desc[UR20][R10.64] ;  /* 0x000000140a2e5981 */ /* 0x0000a2000c1e1500 */
[----:B------:R-:W-:Y:S02]  /*1860*/  LOP3.LUT P5, RZ, R6, 0x1, RZ, 0xc0, !PT ;  /* 0x0000000106ff7812 */ /* 0x000fe400078ac0ff */
[-C--:B------:R-:W-:Y:S01]  /*1870*/  LEA.HI.X.SX32 R13, R7, R15.reuse, 0x1, P6 ;  /* 0x0000000f070d7211 */ /* 0x080fe200030f0eff */
[----:B-1----:R-:W-:Y:S01]  /*1880*/  IMAD R9, R72, 0x2c, RZ ;  /* 0x0000002c48097824 */ /* 0x002fe200078e02ff */
[-C--:B------:R-:W-:Y:S02]  /*1890*/  IADD3 R6, P6, PT, R21, R14.reuse, RZ ;  /* 0x0000000e15067210 */ /* 0x080fe40007fde0ff */
[----:B------:R-:W-:Y:S01]  /*18a0*/  SHF.R.U32.HI R8, RZ, 0x8, R20 ;  /* 0x00000008ff087819 */ /* 0x000fe20000011614 */
[----:B------:R1:W2:Y:S01]  /*18b0*/  @P4 LDG.E.U16 R47, desc[UR20][R12.64] ;  /* 0x000000140c2f4981 */ /* 0x0002a2000c1e1500 */
[----:B------:R-:W-:Y:S01]  /*18c0*/  LEA.HI.X.SX32 R7, R27, R15, 0x1, P6 ;  /* 0x0000000f1b077211 */ /* 0x000fe200030f0eff */
[----:B0-----:R-:W-:Y:S01]  /*18d0*/  VIADD R10, R4, 0xfffffffc ;  /* 0xfffffffc040a7836 */ /* 0x001fe20000000000 */
[----:B------:R-:W-:Y:S01]  /*18e0*/  LOP3.LUT P6, RZ, R8, 0x1, RZ, 0xc0, !PT ;  /* 0x0000000108ff7812 */ /* 0x000fe200078cc0ff */
[C---:B------:R-:W-:Y:S01]  /*18f0*/  IMAD R23, R72.reuse, 0x2e, RZ ;  /* 0x0000002e48177824 */ /* 0x040fe200078e02ff */
[----:B------:R-:W-:Y:S01]  /*1900*/  IADD3 R8, P4, PT, R9, R14, RZ ;  /* 0x0000000e09087210 */ /* 0x000fe20007f9e0ff */
[----:B------:R0:W2:Y:S01]  /*1910*/  @!P3 LDG.E.U16 R48, desc[UR20][R6.64] ;  /* 0x000000140630b981 */ /* 0x0000a2000c1e1500 */
[----:B------:R-:W-:-:S02]  /*1920*/  IMAD R11, R72, 0x17, RZ ;  /* 0x00000017480b7824 */ /* 0x000fc400078e02ff */
[-C--:B------:R-:W-:Y:S02]  /*1930*/  LEA.HI.X.SX32 R9, R21, R15.reuse, 0x1, P4 ;  /* 0x0000000f15097211 */ /* 0x080fe400020f0eff */
[----:B------:R-:W-:Y:S02]  /*1940*/  ISETP.GE.U32.AND P4, PT, R10, 0x7fffffdd, PT ;  /* 0x7fffffdd0a00780c */ /* 0x000fe40003f86070 */
[-C--:B------:R-:W-:Y:S01]  /*1950*/  IADD3 R10, P3, PT, R23, R14.reuse, RZ ;  /* 0x0000000e170a7210 */ /* 0x080fe20007f7e0ff */
[----:B-1----:R-:W-:Y:S01]  /*1960*/  VIADD R12, R4, 0xfffffff9 ;  /* 0xfffffff9040c7836 */ /* 0x002fe20000000000 */
[----:B------:R1:W2:Y:S02]  /*1970*/  @P5 LDG.E.U16 R49, desc[UR20][R8.64] ;  /* 0x0000001408315981 */ /* 0x0002a4000c1e1500 */
[----:B------:R-:W-:Y:S02]  /*1980*/  LEA.HI.X.SX32 R11, R11, R15, 0x1, P3 ;  /* 0x0000000f0b0b7211 */ /* 0x000fe400018f0eff */
[----:B0-----:R-:W-:-:S02]  /*1990*/  IADD3 R6, P3, PT, R26, R14, RZ ;  /* 0x0000000e1a067210 */ /* 0x001fc40007f7e0ff */
[----:B------:R-:W-:Y:S01]  /*19a0*/  ISETP.GE.U32.AND P5, PT, R12, 0x7fffffda, PT ;  /* 0x7fffffda0c00780c */ /* 0x000fe20003fa6070 */
[----:B------:R-:W-:Y:S01]  /*19b0*/  VIADD R12, R4, 0xfffffff3 ;  /* 0xfffffff3040c7836 */ /* 0x000fe20000000000 */
[-C--:B------:R-:W-:Y:S01]  /*19c0*/  LEA.HI.X.SX32 R7, R25, R15.reuse, 0x1, P3 ;  /* 0x0000000f19077211 */ /* 0x080fe200018f0eff */
[----:B------:R0:W2:Y:S01]  /*19d0*/  @P6 LDG.E.U16 R50, desc[UR20][R10.64] ;  /* 0x000000140a326981 */ /* 0x0000a2000c1e1500 */
[----:B-1----:R-:W-:Y:S01]  /*19e0*/  SHF.R.U32.HI R9, RZ, 0x7, R20 ;  /* 0x00000007ff097819 */ /* 0x002fe20000011614 */
[----:B------:R-:W-:Y:S01]  /*19f0*/  IMAD R13, R72, 0x18, RZ ;  /* 0x00000018480d7824 */ /* 0x000fe200078e02ff */
[-C--:B------:R-:W-:Y:S01]  /*1a00*/  IADD3 R8, P6, PT, R24, R14.reuse, RZ ;  /* 0x0000000e18087210 */ /* 0x080fe20007fde0ff */
[----:B------:R1:W2:Y:S01]  /*1a10*/  @!P4 LDG.E.U16 R52, desc[UR20][R6.64] ;  /* 0x000000140634c981 */ /* 0x0002a2000c1e1500 */
[----:B------:R-:W-:Y:S02]  /*1a20*/  ISETP.GE.U32.AND P3, PT, R12, 0x7fffffd4, PT ;  /* 0x7fffffd40c00780c */ /* 0x000fe40003f66070 */
[----:B------:R-:W-:Y:S01]  /*1a30*/  LOP3.LUT P4, RZ, R9, 0x1, RZ, 0xc0, !PT ;  /* 0x0000000109ff7812 */ /* 0x000fe2000788c0ff */
[----:B------:R-:W-:Y:S01]  /*1a40*/  VIADD R12, R4, 0xfffffff8 ;  /* 0xfffffff8040c7836 */ /* 0x000fe20000000000 */
[----:B------:R-:W-:Y:S01]  /*1a50*/  LEA.HI.X.SX32 R9, R26, R15, 0x1, P6 ;  /* 0x0000000f1a097211 */ /* 0x000fe200030f0eff */
[----:B------:R-:W-:Y:S01]  /*1a60*/  IMAD R21, R72, 0x30, RZ ;  /* 0x0000003048157824 */ /* 0x000fe200078e02ff */
[----:B0-----:R-:W-:-:S03]  /*1a70*/  IADD3 R10, P6, PT, R13, R14, RZ ;  /* 0x0000000e0d0a7210 */ /* 0x001fc60007fde0ff */
[----:B------:R0:W2:Y:S01]  /*1a80*/  @!P5 LDG.E.U16 R53, desc[UR20][R8.64] ;  /* 0x000000140835d981 */ /* 0x0000a2000c1e1500 */
[-C--:B------:R-:W-:Y:S02]  /*1a90*/  LEA.HI.X.SX32 R11, R24, R15.reuse, 0x1, P6 ;  /* 0x0000000f180b7211 */ /* 0x080fe400030f0eff */
[----:B------:R-:W-:Y:S01]  /*1aa0*/  ISETP.GE.U32.AND P6, PT, R12, 0x7fffffd9, PT ;  /* 0x7fffffd90c00780c */ /* 0x000fe20003fc6070 */
[----:B-1----:R-:W-:Y:S01]  /*1ab0*/  VIADD R6, R4, 0xfffffff2 ;  /* 0xfffffff204067836 */ /* 0x002fe20000000000 */
[----:B------:R-:W-:Y:S01]  /*1ac0*/  IADD3 R12, P5, PT, R21, R14, RZ ;  /* 0x0000000e150c7210 */ /* 0x000fe20007fbe0ff */
[----:B------:R-:W-:Y:S01]  /*1ad0*/  IMAD R23, R72, 0xe, RZ ;  /* 0x0000000e48177824 */ /* 0x000fe200078e02ff */
[----:B------:R1:W2:Y:S01]  /*1ae0*/  @!P3 LDG.E.U16 R54, desc[UR20][R10.64] ;  /* 0x000000140a36b981 */ /* 0x0002a2000c1e1500 */
[----:B------:R-:W-:Y:S01]  /*1af0*/  VIADD R7, R4, 0xfffffff1 ;  /* 0xfffffff104077836 */ /* 0x000fe20000000000 */
[----:B------:R-:W-:Y:S01]  /*1b00*/  LEA.HI.X.SX32 R13, R13, R15, 0x1, P5 ;  /* 0x0000000f0d0d7211 */ /* 0x000fe200028f0eff */
[----:B------:R-:W-:Y:S01]  /*1b10*/  IMAD R22, R72, 0x7, RZ ;  /* 0x0000000748167824 */ /* 0x000fe200078e02ff */
[----:B------:R-:W-:-:S02]  /*1b20*/  ISETP.GE.U32.AND P3, PT, R6, 0x7fffffd3, PT ;  /* 0x7fffffd30600780c */ /* 0x000fc40003f66070 */
[-C--:B------:R-:W-:Y:S01]  /*1b30*/  IADD3 R6, P5, PT, R23, R14.reuse, RZ ;  /* 0x0000000e17067210 */ /* 0x080fe20007fbe0ff */
[----:B------:R-:W2:Y:S01]  /*1b40*/  @P4 LDG.E.U16 R51, desc[UR20][R12.64] ;  /* 0x000000140c334981 */ /* 0x000ea2000c1e1500 */
[----:B------:R-:W-:Y:S02]  /*1b50*/  ISETP.GE.U32.AND P4, PT, R7, 0x7fffffd2, PT ;  /* 0x7fffffd20700780c */ /* 0x000fe40003f86070 */
[----:B------:R-:W-:Y:S01]  /*1b60*/  LEA.HI.X.SX32 R7, R22, R15, 0x1, P5 ;  /* 0x0000000f16077211 */ /* 0x000fe200028f0eff */
[----:B------:R-:W-:Y:S01]  /*1b70*/  IMAD R21, R72, 0xd, RZ ;  /* 0x0000000d48157824 */ /* 0x000fe200078e02ff */
[-C--:B0-----:R-:W-:Y:S01]  /*1b80*/  IADD3 R8, P5, PT, R59, R14.reuse, RZ ;  /* 0x0000000e3b087210 */ /* 0x081fe20007fbe0ff */
[----:B-1----:R-:W-:Y:S02]  /*1b90*/  VIADD R11, R4, 0xffffffff ;  /* 0xffffffff040b7836 */ /* 0x002fe40000000000 */
[----:B------:R0:W2:Y:S01]  /*1ba0*/  @!P6 LDG.E.U16 R56, desc[UR20][R6.64] ;  /* 0x000000140638e981 */ /* 0x0000a2000c1e1500 */
[----:B------:R-:W-:-:S02]  /*1bb0*/  IADD3 R10, P6, PT, R65, R14, RZ ;  /* 0x0000000e410a7210 */ /* 0x000fc40007fde0ff */
[-C--:B------:R-:W-:Y:S02]  /*1bc0*/  LEA.HI.X.SX32 R9, R21, R15.reuse, 0x1, P5 ;  /* 0x0000000f15097211 */ /* 0x080fe400028f0eff */
[----:B------:R-:W-:Y:S02]  /*1bd0*/  ISETP.GE.U32.AND P5, PT, R11, 0x7fffffe0, PT ;  /* 0x7fffffe00b00780c */ /* 0x000fe40003fa6070 */
[----:B------:R-:W-:Y:S01]  /*1be0*/  LEA.HI.X.SX32 R11, R23, R15, 0x1, P6 ;  /* 0x0000000f170b7211 */ /* 0x000fe200030f0eff */
[----:B------:R1:W2:Y:S01]  /*1bf0*/  @!P3 LDG.E.U16 R57, desc[UR20][R8.64] ;  /* 0x000000140839b981 */ /* 0x0002a2000c1e1500 */
[----:B0-----:R-:W-:-:S03]  /*1c00*/  IMAD R7, R72, 0x19, RZ ;  /* 0x0000001948077824 */ /* 0x001fc600078e02ff */
[----:B------:R0:W2:Y:S01]  /*1c10*/  @!P4 LDG.E.U16 R55, desc[UR20][R10.64] ;  /* 0x000000140a37c981 */ /* 0x0000a2000c1e1500 */
[-C--:B------:R-:W-:Y:S02]  /*1c20*/  IADD3 R60, P4, PT, R61, R14.reuse, RZ ;  /* 0x0000000e3d3c7210 */ /* 0x080fe40007f9e0ff */
[----:B------:R-:W-:Y:S02]  /*1c30*/  SHF.R.U32.HI R12, RZ, 0x6, R20 ;  /* 0x00000006ff0c7819 */ /* 0x000fe40000011614 */
[-C--:B------:R-:W-:Y:S01]  /*1c40*/  IADD3 R62, P6, PT, R63, R14.reuse, RZ ;  /* 0x0000000e3f3e7210 */ /* 0x080fe20007fde0ff */
[C---:B------:R-:W-:Y:S01]  /*1c50*/  IMAD R13, R72.reuse, 0x1b, RZ ;  /* 0x0000001b480d7824 */ /* 0x040fe200078e02ff */
[----:B------:R-:W-:Y:S01]  /*1c60*/  LEA.HI.X.SX32 R61, R7, R15, 0x1, P4 ;  /* 0x0000000f073d7211 */ /* 0x000fe200020f0eff */
[----:B-1----:R-:W-:Y:S01]  /*1c70*/  IMAD R9, R72, 0x3c, RZ ;  /* 0x0000003c48097824 */ /* 0x002fe200078e02ff */
[----:B------:R-:W-:Y:S01]  /*1c80*/  LOP3.LUT P3, RZ, R12, 0x1, RZ, 0xc0, !PT ;  /* 0x000000010cff7812 */ /* 0x000fe2000786c0ff */
[----:B------:R-:W5:Y:S01]  /*1c90*/  @!P5 LDG.E.U16 R64, desc[UR20][R14.64] ;  /* 0x000000140e40d981 */ /* 0x000f62000c1e1500 */
[----:B------:R-:W-:-:S02]  /*1ca0*/  IADD3 R58, P4, PT, R75, R14, RZ ;  /* 0x0000000e4b3a7210 */ /* 0x000fc40007f9e0ff */
[-C--:B------:R-:W-:Y:S02]  /*1cb0*/  LEA.HI.X.SX32 R63, R59, R15.reuse, 0x1, P6 ;  /* 0x0000000f3b3f7211 */ /* 0x080fe400030f0eff */
[-C--:B------:R-:W-:Y:S02]  /*1cc0*/  IADD3 R12, P6, PT, R77, R14.reuse, RZ ;  /* 0x0000000e4d0c7210 */ /* 0x080fe40007fde0ff */
[-C--:B------:R-:W-:Y:S02]  /*1cd0*/  LEA.HI.X.SX32 R59, R13, R15.reuse, 0x1, P4 ;  /* 0x0000000f0d3b7211 */ /* 0x080fe400020f0eff */
[----:B------:R-:W-:Y:S02]  /*1ce0*/  LEA.HI.X.SX32 R13, R65, R15, 0x1, P6 ;  /* 0x0000000f410d7211 */ /* 0x000fe400030f0eff */
[----:B------:R-:W-:Y:S01]  /*1cf0*/  IADD3 R8, P6, PT, R9, R14, RZ ;  /* 0x0000000e09087210 */ /* 0x000fe20007fde0ff */
[----:B------:R1:W2:Y:S01]  /*1d00*/  @P3 LDG.E.U16 R66, desc[UR20][R60.64] ;  /* 0x000000143c423981 */ /* 0x0002a2000c1e1500 */
[----:B------:R-:W-:-:S02]  /*1d10*/  SHF.R.U32.HI R7, RZ, 0x5, R20 ;  /* 0x00000005ff077819 */ /* 0x000fc40000011614 */
[-C--:B0-----:R-:W-:Y:S02]  /*1d20*/  IADD3 R10, P4, PT, R79, R14.reuse, RZ ;  /* 0x0000000e4f0a7210 */ /* 0x081fe40007f9e0ff */
[-C--:B------:R-:W-:Y:S02]  /*1d30*/  LEA.HI.X.SX32 R9, R3, R15.reuse, 0x1, P6 ;  /* 0x0000000f03097211 */ /* 0x080fe400030f0eff */
[----:B------:R-:W-:Y:S02]  /*1d40*/  LEA.HI.X.SX32 R11, R69, R15, 0x1, P4 ;  /* 0x0000000f450b7211 */ /* 0x000fe400020f0eff */
[----:B------:R-:W-:Y:S02]  /*1d50*/  LOP3.LUT P6, RZ, R7, 0x1, RZ, 0xc0, !PT ;  /* 0x0000000107ff7812 */ /* 0x000fe400078cc0ff */
[----:B------:R-:W-:Y:S02]  /*1d60*/  IADD3 R6, P4, PT, R81, R14, RZ ;  /* 0x0000000e51067210 */ /* 0x000fe40007f9e0ff */
[----:B------:R-:W-:-:S02]  /*1d70*/  SHF.R.U32.HI R65, RZ, 0x4, R20 ;  /* 0x00000004ff417819 */ /* 0x000fc40000011614 */
[--C-:B------:R-:W-:Y:S02]  /*1d80*/  SHF.R.U32.HI R3, RZ, 0x3, R20.reuse ;  /* 0x00000003ff037819 */ /* 0x100fe40000011614 */
[----:B------:R-:W-:Y:S02]  /*1d90*/  LEA.HI.X.SX32 R7, R71, R15, 0x1, P4 ;  /* 0x0000000f47077211 */ /* 0x000fe400020f0eff */
[----:B------:R-:W-:Y:S02]  /*1da0*/  LOP3.LUT P4, RZ, R65, 0x1, RZ, 0xc0, !PT ;  /* 0x0000000141ff7812 */ /* 0x000fe4000788c0ff */
[----:B------:R-:W-:Y:S02]  /*1db0*/  PRMT R65, RZ, 0x7610, R65 ;  /* 0x00007610ff417816 */ /* 0x000fe40000000041 */
[----:B------:R-:W-:Y:S02]  /*1dc0*/  LOP3.LUT P5, RZ, R3, 0x1, RZ, 0xc0, !PT ;  /* 0x0000000103ff7812 */ /* 0x000fe400078ac0ff */
[----:B------:R-:W-:-:S02]  /*1dd0*/  SHF.R.U32.HI R3, RZ, 0x2, R20 ;  /* 0x00000002ff037819 */ /* 0x000fc40000011614 */
[----:B------:R-:W-:Y:S01]  /*1de0*/  SHF.R.U32.HI R20, RZ, 0x1, R20 ;  /* 0x00000001ff147819 */ /* 0x000fe20000011614 */
[----:B------:R-:W5:Y:S01]  /*1df0*/  @P6 LDG.E.U16 R65, desc[UR20][R62.64] ;  /* 0x000000143e416981 */ /* 0x000f62000c1e1500 */
[----:B------:R-:W-:Y:S02]  /*1e00*/  LOP3.LUT P3, RZ, R3, 0x1, RZ, 0xc0, !PT ;  /* 0x0000000103ff7812 */ /* 0x000fe4000786c0ff */
[----:B------:R-:W-:Y:S01]  /*1e10*/  LOP3.LUT P6, RZ, R20, 0x1, RZ, 0xc0, !PT ;  /* 0x0000000114ff7812 */ /* 0x000fe200078cc0ff */
[----:B------:R-:W5:Y:S01]  /*1e20*/  @P4 LDG.E.U16 R70, desc[UR20][R58.64] ;  /* 0x000000143a464981 */ /* 0x000f62000c1e1500 */
[----:B------:R-:W-:Y:S02]  /*1e30*/  PRMT R69, RZ, 0x7610, R69 ;  /* 0x00007610ff457816 */ /* 0x000fe40000000045 */
[----:B------:R-:W-:Y:S01]  /*1e40*/  PRMT R71, RZ, 0x7610, R71 ;  /* 0x00007610ff477816 */ /* 0x000fe20000000047 */
[----:B------:R0:W5:Y:S01]  /*1e50*/  @P5 LDG.E.U16 R68, desc[UR20][R12.64] ;  /* 0x000000140c445981 */ /* 0x000162000c1e1500 */
[----:B-1----:R-:W-:-:S05]  /*1e60*/  PRMT R60, RZ, 0x7610, R60 ;  /* 0x00007610ff3c7816 */ /* 0x002fca000000003c */
[----:B------:R-:W5:Y:S04]  /*1e70*/  @P3 LDG.E.U16 R69, desc[UR20][R10.64] ;  /* 0x000000140a453981 */ /* 0x000f68000c1e1500 */
[----:B------:R-:W5:Y:S04]  /*1e80*/  @P6 LDG.E.U16 R71, desc[UR20][R8.64] ;  /* 0x0000001408476981 */ /* 0x000f68000c1e1500 */
[----:B------:R1:W5:Y:S01]  /*1e90*/  @!P0 LDG.E.U16 R60, desc[UR20][R6.64] ;  /* 0x00000014063c8981 */ /* 0x000362000c1e1500 */
[----:B------:R-:W-:-:S04]  /*1ea0*/  IABS R20, R67 ;  /* 0x0000004300147213 */ /* 0x000fc80000000000 */
[----:B------:R-:W0:Y:S08]  /*1eb0*/  I2F.RP R14, R20 ;  /* 0x00000014000e7306 */ /* 0x000e300000209400 */
[----:B0-----:R-:W0:Y:S02]  /*1ec0*/  MUFU.RCP R14, R14 ;  /* 0x0000000e000e7308 */ /* 0x001e240000001000 */
[----:B0-----:R-:W-:-:S06]  /*1ed0*/  VIADD R15, R14, 0xffffffe ;  /* 0x0ffffffe0e0f7836 */ /* 0x001fcc0000000000 */
[----:B------:R-:W0:Y:S01]  /*1ee0*/  F2I.FTZ.U32.TRUNC.NTZ R13, R15 ;  /* 0x0000000f000d7305 */ /* 0x000e22000021f000 */
[----:B-1----:R-:W-:Y:S02]  /*1ef0*/  VIADD R6, R0, UR14 ;  /* 0x0000000e00067c36 */ /* 0x002fe40008000000 */
[----:B------:R-:W-:Y:S02]  /*1f00*/  IMAD.MOV.U32 R12, RZ, RZ, RZ ;  /* 0x000000ffff0c7224 */ /* 0x000fe400078e00ff */
[----:B------:R-:W-:Y:S01]  /*1f10*/  VIADD R74, R6, 0x18 ;  /* 0x00000018064a7836 */ /* 0x000fe20000000000 */
[----:B------:R-:W-:Y:S01]  /*1f20*/  SHF.R.U32.HI R3, RZ, 0x5, R34 ;  /* 0x00000005ff037819 */ /* 0x000fe20000011622 */
[----:B0-----:R-:W-:-:S04]  /*1f30*/  IMAD.MOV R11, RZ, RZ, -R13 ;  /* 0x000000ffff0b7224 */ /* 0x001fc800078e0a0d */
[----:B------:R-:W-:Y:S01]  /*1f40*/  IMAD R7, R11, R20, RZ ;  /* 0x000000140b077224 */ /* 0x000fe200078e02ff */
[----:B------:R-:W-:-:S03]  /*1f50*/  IABS R59, R74 ;  /* 0x0000004a003b7213 */ /* 0x000fc60000000000 */
[----:B------:R-:W-:Y:S01]  /*1f60*/  IMAD.HI.U32 R12, R13, R7, R12 ;  /* 0x000000070d0c7227 */ /* 0x000fe200078e000c */
[----:B------:R-:W-:-:S04]  /*1f70*/  SGXT.U32 R3, R3, 0x3 ;  /* 0x000000030303781a */ /* 0x000fc80000000000 */
[----:B------:R-:W-:Y:S01]  /*1f80*/  LOP3.LUT R3, R0, R3, RZ, 0xfc, !PT ;  /* 0x0000000300037212 */ /* 0x000fe200078efcff */
[----:B------:R-:W-:-:S03]  /*1f90*/  IMAD.HI.U32 R10, R12, R59, RZ ;  /* 0x0000003b0c0a7227 */ /* 0x000fc600078e00ff */
[----:B------:R-:W-:Y:S01]  /*1fa0*/  IABS R11, R3 ;  /* 0x00000003000b7213 */ /* 0x000fe20000000000 */
[----:B------:R-:W-:Y:S01]  /*1fb0*/  IMAD.MOV R10, RZ, RZ, -R10 ;  /* 0x000000ffff0a7224 */ /* 0x000fe200078e0a0a */
[C---:B------:R-:W-:Y:S02]  /*1fc0*/  LOP3.LUT R62, R3.reuse, 0x8, RZ, 0xfc, !PT ;  /* 0x00000008033e7812 */ /* 0x040fe400078efcff */
[C---:B------:R-:W-:Y:S01]  /*1fd0*/  LOP3.LUT R63, R3.reuse, 0x10, RZ, 0xfc, !PT ;  /* 0x00000010033f7812 */ /* 0x040fe200078efcff */
[----:B------:R-:W-:Y:S01]  /*1fe0*/  IMAD R10, R20, R10, R59 ;  /* 0x0000000a140a7224 */ /* 0x000fe200078e023b */
[----:B------:R-:W-:Y:S01]  /*1ff0*/  IABS R13, R62 ;  /* 0x0000003e000d7213 */ /* 0x000fe20000000000 */
[C---:B------:R-:W-:Y:S01]  /*2000*/  IMAD.HI.U32 R7, R12.reuse, R11, RZ ;  /* 0x0000000b0c077227 */ /* 0x040fe200078e00ff */
[----:B------:R-:W-:Y:S02]  /*2010*/  LOP3.LUT R75, R3, 0x20, RZ, 0xfc, !PT ;  /* 0x00000020034b7812 */ /* 0x000fe400078efcff */
[----:B------:R-:W-:Y:S01]  /*2020*/  IABS R15, R63 ;  /* 0x0000003f000f7213 */ /* 0x000fe20000000000 */
[----:B------:R-:W-:Y:S01]  /*2030*/  IMAD.HI.U32 R8, R12, R13, RZ ;  /* 0x0000000d0c087227 */ /* 0x000fe200078e00ff */
[----:B------:R-:W-:-:S03]  /*2040*/  ISETP.GT.U32.AND P5, PT, R20, R10, PT ;  /* 0x0000000a1400720c */ /* 0x000fc60003fa4070 */
[----:B------:R-:W-:Y:S01]  /*2050*/  IMAD.MOV R7, RZ, RZ, -R7 ;  /* 0x000000ffff077224 */ /* 0x000fe200078e0a07 */
[----:B------:R-:W-:Y:S01]  /*2060*/  IABS R14, R75 ;  /* 0x0000004b000e7213 */ /* 0x000fe20000000000 */
[----:B------:R-:W-:-:S04]  /*2070*/  IMAD.HI.U32 R9, R12, R15, RZ ;  /* 0x0000000f0c097227 */ /* 0x000fc800078e00ff */
[----:B------:R-:W-:Y:S02]  /*2080*/  IMAD.MOV R8, RZ, RZ, -R8 ;  /* 0x000000ffff087224 */ /* 0x000fe400078e0a08 */
[C---:B------:R-:W-:Y:S02]  /*2090*/  IMAD R7, R20.reuse, R7, R11 ;  /* 0x0000000714077224 */ /* 0x040fe400078e020b */
[----:B------:R-:W-:Y:S01]  /*20a0*/  IMAD.MOV.U32 R59, RZ, RZ, R14 ;  /* 0x000000ffff3b7224 */ /* 0x000fe200078e000e */
[----:B------:R-:W-:Y:S01]  /*20b0*/  LOP3.LUT R76, R3, 0x28, RZ, 0xfc, !PT ;  /* 0x00000028034c7812 */ /* 0x000fe200078efcff */
[----:B------:R-:W-:Y:S01]  /*20c0*/  IMAD.MOV R9, RZ, RZ, -R9 ;  /* 0x000000ffff097224 */ /* 0x000fe200078e0a09 */
[C---:B------:R-:W-:Y:S01]  /*20d0*/  ISETP.GT.U32.AND P3, PT, R20.reuse, R7, PT ;  /* 0x000000071400720c */ /* 0x040fe20003f64070 */
[----:B------:R-:W-:Y:S02]  /*20e0*/  IMAD R8, R20, R8, R13 ;  /* 0x0000000814087224 */ /* 0x000fe400078e020d */
[----:B------:R-:W-:-:S03]  /*20f0*/  IMAD.HI.U32 R11, R12, R59, RZ ;  /* 0x0000003b0c0b7227 */ /* 0x000fc600078e00ff */
[C---:B------:R-:W-:Y:S01]  /*2100*/  ISETP.GT.U32.AND P4, PT, R20.reuse, R8, PT ;  /* 0x000000081400720c */ /* 0x040fe20003f84070 */
[----:B------:R-:W-:Y:S01]  /*2110*/  IMAD R9, R20, R9, R15 ;  /* 0x0000000914097224 */ /* 0x000fe200078e020f */
[----:B------:R-:W-:Y:S01]  /*2120*/  IABS R15, R76 ;  /* 0x0000004c000f7213 */ /* 0x000fe20000000000 */
[----:B------:R-:W-:Y:S01]  /*2130*/  @!P5 IMAD.IADD R10, R10, 0x1, -R20 ;  /* 0x000000010a0ad824 */ /* 0x000fe200078e0a14 */
[----:B------:R-:W-:Y:S01]  /*2140*/  LOP3.LUT R77, R3, 0x30, RZ, 0xfc, !PT ;  /* 0x00000030034d7812 */ /* 0x000fe200078efcff */
[----:B------:R-:W-:Y:S02]  /*2150*/  VIADD R58, R6, 0x38 ;  /* 0x00000038063a7836 */ /* 0x000fe40000000000 */
[----:B------:R-:W-:Y:S01]  /*2160*/  IMAD.MOV R11, RZ, RZ, -R11 ;  /* 0x000000ffff0b7224 */ /* 0x000fe200078e0a0b */
[----:B------:R-:W-:Y:S01]  /*2170*/  ISETP.GT.U32.AND P0, PT, R20, R9, PT ;  /* 0x000000091400720c */ /* 0x000fe20003f04070 */
[----:B------:R-:W-:Y:S01]  /*2180*/  IMAD.HI.U32 R6, R12, R15, RZ ;  /* 0x0000000f0c067227 */ /* 0x000fe200078e00ff */
[----:B------:R-:W-:-:S02]  /*2190*/  ISETP.GT.U32.AND P5, PT, R20, R10, PT ;  /* 0x0000000a1400720c */ /* 0x000fc40003fa4070 */
[----:B------:R-:W-:Y:S01]  /*21a0*/  IABS R61, R77 ;  /* 0x0000004d003d7213 */ /* 0x000fe20000000000 */
[----:B------:R-:W-:Y:S01]  /*21b0*/  IMAD R11, R20, R11, R59 ;  /* 0x0000000b140b7224 */ /* 0x000fe200078e023b */
[----:B------:R-:W-:Y:S01]  /*21c0*/  IABS R59, R58 ;  /* 0x0000003a003b7213 */ /* 0x000fe20000000000 */
[----:B------:R-:W-:Y:S02]  /*21d0*/  @!P3 IMAD.IADD R7, R7, 0x1, -R20 ;  /* 0x000000010707b824 */ /* 0x000fe400078e0a14 */
[----:B------:R-:W-:Y:S02]  /*21e0*/  IMAD.MOV R14, RZ, RZ, -R6 ;  /* 0x000000ffff0e7224 */ /* 0x000fe400078e0a06 */
[----:B------:R-:W-:Y:S01]  /*21f0*/  IMAD.HI.U32 R13, R12, R61, RZ ;  /* 0x0000003d0c0d7227 */ /* 0x000fe200078e00ff */
[----:B------:R-:W-:-:S03]  /*2200*/  ISETP.GT.U32.AND P3, PT, R20, R7, PT ;  /* 0x000000071400720c */ /* 0x000fc60003f64070 */
[----:B------:R-:W-:-:S04]  /*2210*/  IMAD.HI.U32 R6, R12, R59, RZ ;  /* 0x0000003b0c067227 */ /* 0x000fc800078e00ff */
[--C-:B------:R-:W-:Y:S02]  /*2220*/  @!P4 IMAD.IADD R8, R8, 0x1, -R20.reuse ;  /* 0x000000010808c824 */ /* 0x100fe400078e0a14 */
[C---:B------:R-:W-:Y:S01]  /*2230*/  IMAD R12, R20.reuse, R14, R15 ;  /* 0x0000000e140c7224 */ /* 0x040fe200078e020f */
[C---:B------:R-:W-:Y:S01]  /*2240*/  ISETP.GT.U32.AND P4, PT, R20.reuse, R11, PT ;  /* 0x0000000b1400720c */ /* 0x040fe20003f84070 */
[--C-:B------:R-:W-:Y:S01]  /*2250*/  @!P0 IMAD.IADD R9, R9, 0x1, -R20.reuse ;  /* 0x0000000109098824 */ /* 0x100fe200078e0a14 */
[----:B------:R-:W-:Y:S01]  /*2260*/  ISETP.GT.U32.AND P0, PT, R20, R8, PT ;  /* 0x000000081400720c */ /* 0x000fe20003f04070 */
[----:B------:R-:W-:Y:S01]  /*2270*/  @!P5 IMAD.IADD R10, R10, 0x1, -R20 ;  /* 0x000000010a0ad824 */ /* 0x000fe200078e0a14 */
[----:B------:R-:W-:Y:S01]  /*2280*/  ISETP.GT.U32.AND P5, PT, R20, R12, PT ;  /* 0x0000000c1400720c */ /* 0x000fe20003fa4070 */
[----:B------:R-:W-:Y:S02]  /*2290*/  IMAD.MOV R13, RZ, RZ, -R13 ;  /* 0x000000ffff0d7224 */ /* 0x000fe400078e0a0d */
[----:B------:R-:W-:-:S02]  /*22a0*/  IMAD.MOV R6, RZ, RZ, -R6 ;  /* 0x000000ffff067224 */ /* 0x000fc400078e0a06 */
[C---:B------:R-:W-:Y:S01]  /*22b0*/  IMAD R13, R20.reuse, R13, R61 ;  /* 0x0000000d140d7224 */ /* 0x040fe200078e023d */
[C---:B------:R-:W-:Y:S01]  /*22c0*/  ISETP.GT.U32.AND P6, PT, R20.reuse, R9, PT ;  /* 0x000000091400720c */ /* 0x040fe20003fc4070 */
[C---:B------:R-:W-:Y:S02]  /*22d0*/  IMAD R14, R20.reuse, R6, R59 ;  /* 0x00000006140e7224 */ /* 0x040fe400078e023b */
[--C-:B------:R-:W-:Y:S01]  /*22e0*/  @!P3 IMAD.IADD R7, R7, 0x1, -R20.reuse ;  /* 0x000000010707b824 */ /* 0x100fe200078e0a14 */
[----:B------:R-:W-:Y:S01]  /*22f0*/  ISETP.GT.U32.AND P3, PT, R20, R13, PT ;  /* 0x0000000d1400720c */ /* 0x000fe20003f64070 */
[--C-:B------:R-:W-:Y:S01]  /*2300*/  @!P0 IMAD.IADD R8, R8, 0x1, -R20.reuse ;  /* 0x0000000108088824 */ /* 0x100fe200078e0a14 */
[----:B------:R-:W-:Y:S01]  /*2310*/  ISETP.GT.U32.AND P0, PT, R20, R14, PT ;  /* 0x0000000e1400720c */ /* 0x000fe20003f04070 */
[--C-:B------:R-:W-:Y:S01]  /*2320*/  @!P4 IMAD.IADD R11, R11, 0x1, -R20.reuse ;  /* 0x000000010b0bc824 */ /* 0x100fe200078e0a14 */
[----:B------:R-:W-:Y:S01]  /*2330*/  ISETP.GE.AND P4, PT, R74, RZ, PT ;  /* 0x000000ff4a00720c */ /* 0x000fe20003f86270 */
[----:B------:R-:W-:Y:S01]  /*2340*/  @!P5 IMAD.IADD R12, R12, 0x1, -R20 ;  /* 0x000000010c0cd824 */ /* 0x000fe200078e0a14 */
[----:B------:R-:W-:-:S03]  /*2350*/  ISETP.GE.AND P5, PT, R62, RZ, PT ;  /* 0x000000ff3e00720c */ /* 0x000fc60003fa6270 */
[----:B------:R-:W-:Y:S01]  /*2360*/  @!P6 IMAD.IADD R9, R9, 0x1, -R20 ;  /* 0x000000010909e824 */ /* 0x000fe200078e0a14 */
[----:B------:R-:W-:-:S03]  /*2370*/  ISETP.GE.AND P6, PT, R3, RZ, PT ;  /* 0x000000ff0300720c */ /* 0x000fc60003fc6270 */
[--C-:B------:R-:W-:Y:S02]  /*2380*/  @!P3 IMAD.IADD R13, R13, 0x1, -R20.reuse ;  /* 0x000000010d0db824 */ /* 0x100fe400078e0a14 */
[----:B------:R-:W-:Y:S01]  /*2390*/  @!P0 IMAD.IADD R14, R14, 0x1, -R20 ;  /* 0x000000010e0e8824 */ /* 0x000fe200078e0a14 */
[C---:B------:R-:W-:Y:S01]  /*23a0*/  ISETP.GT.U32.AND P0, PT, R20.reuse, R11, PT ;  /* 0x0000000b1400720c */ /* 0x040fe20003f04070 */
[----:B------:R-:W-:Y:S01]  /*23b0*/  @!P4 IMAD.MOV R10, RZ, RZ, -R10 ;  /* 0x000000ffff0ac224 */ /* 0x000fe200078e0a0a */
[C---:B------:R-:W-:Y:S01]  /*23c0*/  ISETP.GT.U32.AND P4, PT, R20.reuse, R12, PT ;  /* 0x0000000c1400720c */ /* 0x040fe20003f84070 */
[----:B------:R-:W-:Y:S01]  /*23d0*/  @!P5 IMAD.MOV R8, RZ, RZ, -R8 ;  /* 0x000000ffff08d224 */ /* 0x000fe200078e0a08 */
[C---:B------:R-:W-:Y:S02]  /*23e0*/  ISETP.GT.U32.AND P5, PT, R20.reuse, R13, PT ;  /* 0x0000000d1400720c */ /* 0x040fe40003fa4070 */
[----:B------:R-:W-:Y:S01]  /*23f0*/  ISETP.GE.AND P3, PT, R63, RZ, PT ;  /* 0x000000ff3f00720c */ /* 0x000fe20003f66270 */
[----:B------:R-:W-:Y:S01]  /*2400*/  @!P6 IMAD.MOV R7, RZ, RZ, -R7 ;  /* 0x000000ffff07e224 */ /* 0x000fe200078e0a07 */
[----:B------:R-:W-:-:S05]  /*2410*/  ISETP.GT.U32.AND P6, PT, R20, R14, PT ;  /* 0x0000000e1400720c */ /* 0x000fca0003fc4070 */
[--C-:B------:R-:W-:Y:S01]  /*2420*/  @!P0 IMAD.IADD R11, R11, 0x1, -R20.reuse ;  /* 0x000000010b0b8824 */ /* 0x100fe200078e0a14 */
[----:B------:R-:W-:Y:S01]  /*2430*/  ISETP.GE.AND P0, PT, R75, RZ, PT ;  /* 0x000000ff4b00720c */ /* 0x000fe20003f06270 */
[--C-:B------:R-:W-:Y:S01]  /*2440*/  @!P4 IMAD.IADD R12, R12, 0x1, -R20.reuse ;  /* 0x000000010c0cc824 */ /* 0x100fe200078e0a14 */
[----:B------:R-:W-:Y:S01]  /*2450*/  ISETP.GE.AND P4, PT, R76, RZ, PT ;  /* 0x000000ff4c00720c */ /* 0x000fe20003f86270 */
[--C-:B------:R-:W-:Y:S01]  /*2460*/  @!P5 IMAD.IADD R13, R13, 0x1, -R20.reuse ;  /* 0x000000010d0dd824 */ /* 0x100fe200078e0a14 */
[----:B------:R-:W-:Y:S01]  /*2470*/  ISETP.GE.AND P5, PT, R77, RZ, PT ;  /* 0x000000ff4d00720c */ /* 0x000fe20003fa6270 */
[----:B------:R-:W-:Y:S01]  /*2480*/  @!P3 IMAD.MOV R9, RZ, RZ, -R9 ;  /* 0x000000ffff09b224 */ /* 0x000fe200078e0a09 */
[----:B------:R-:W-:Y:S01]  /*2490*/  ISETP.GE.AND P3, PT, R58, RZ, PT ;  /* 0x000000ff3a00720c */ /* 0x000fe20003f66270 */
[----:B------:R-:W-:Y:S01]  /*24a0*/  @!P6 IMAD.IADD R14, R14, 0x1, -R20 ;  /* 0x000000010e0ee824 */ /* 0x000fe200078e0a14 */
[----:B------:R-:W-:Y:S02]  /*24b0*/  LOP3.LUT R20, R34, 0x1f, RZ, 0xc0, !PT ;  /* 0x0000001f22147812 */ /* 0x000fe400078ec0ff */
[----:B------:R-:W-:-:S02]  /*24c0*/  ISETP.NE.AND P6, PT, R67, RZ, PT ;  /* 0x000000ff4300720c */ /* 0x000fc40003fc5270 */
[----:B------:R-:W-:Y:S01]  /*24d0*/  LOP3.LUT R6, RZ, R67, RZ, 0x33, !PT ;  /* 0x00000043ff067212 */ /* 0x000fe200078e33ff */
[----:B------:R-:W-:Y:S02]  /*24e0*/  IMAD R15, R20, R73, RZ ;  /* 0x00000049140f7224 */ /* 0x000fe400078e02ff */
[----:B------:R-:W-:Y:S01]  /*24f0*/  @!P0 IMAD.MOV R11, RZ, RZ, -R11 ;  /* 0x000000ffff0b8224 */ /* 0x000fe200078e0a0b */
[C---:B------:R-:W-:Y:S01]  /*2500*/  SEL R7, R6.reuse, R7, !P6 ;  /* 0x0000000706077207 */ /* 0x040fe20007000000 */
[----:B------:R-:W-:Y:S02]  /*2510*/  @!P4 IMAD.MOV R12, RZ, RZ, -R12 ;  /* 0x000000ffff0cc224 */ /* 0x000fe400078e0a0c */
[----:B------:R-:W-:Y:S02]  /*2520*/  @!P5 IMAD.MOV R13, RZ, RZ, -R13 ;  /* 0x000000ffff0dd224 */ /* 0x000fe400078e0a0d */
[----:B------:R-:W-:Y:S01]  /*2530*/  @!P3 IMAD.MOV R14, RZ, RZ, -R14 ;  /* 0x000000ffff0eb224 */ /* 0x000fe200078e0a0e */
[----:B------:R-:W-:Y:S01]  /*2540*/  LEA R88, P0, R15, UR18, 0x1 ;  /* 0x000000120f587c11 */ /* 0x000fe2000f8008ff */
[----:B------:R-:W-:Y:S01]  /*2550*/  IMAD R7, R7, UR4, RZ ;  /* 0x0000000407077c24 */ /* 0x000fe2000f8e02ff */
[----:B------:R-:W-:-:S02]  /*2560*/  SEL R10, R6, R10, !P6 ;  /* 0x0000000a060a7207 */ /* 0x000fc40007000000 */
[C---:B------:R-:W-:Y:S02]  /*2570*/  SEL R8, R6.reuse, R8, !P6 ;  /* 0x0000000806087207 */ /* 0x040fe40007000000 */
[C---:B------:R-:W-:Y:S02]  /*2580*/  SEL R9, R6.reuse, R9, !P6 ;  /* 0x0000000906097207 */ /* 0x040fe40007000000 */
[C---:B------:R-:W-:Y:S02]  /*2590*/  SEL R11, R6.reuse, R11, !P6 ;  /* 0x0000000b060b7207 */ /* 0x040fe40007000000 */
[C---:B------:R-:W-:Y:S02]  /*25a0*/  SEL R12, R6.reuse, R12, !P6 ;  /* 0x0000000c060c7207 */ /* 0x040fe40007000000 */
[----:B------:R-:W-:Y:S01]  /*25b0*/  SEL R13, R6, R13, !P6 ;  /* 0x0000000d060d7207 */ /* 0x000fe20007000000 */
[----:B------:R-:W-:Y:S01]  /*25c0*/  VIADD R3, R4, 0x1f ;  /* 0x0000001f04037836 */ /* 0x000fe20000000000 */
[----:B------:R-:W-:Y:S01]  /*25d0*/  SEL R6, R6, R14, !P6 ;  /* 0x0000000e06067207 */ /* 0x000fe20007000000 */
[----:B------:R-:W-:Y:S01]  /*25e0*/  IMAD R8, R8, UR4, RZ ;  /* 0x0000000408087c24 */ /* 0x000fe2000f8e02ff */
[----:B------:R-:W-:Y:S01]  /*25f0*/  LEA.HI.X.SX32 R15, R15, UR19, 0x1, P0 ;  /* 0x000000130f0f7c11 */ /* 0x000fe200080f0eff */
[----:B------:R-:W-:Y:S01]  /*2600*/  IMAD R9, R9, UR4, RZ ;  /* 0x0000000409097c24 */ /* 0x000fe2000f8e02ff */
[----:B------:R-:W-:Y:S01]  /*2610*/  LEA R102, P0, R7, R88, 0x1 ;  /* 0x0000005807667211 */ /* 0x000fe200078008ff */
[----:B------:R-:W-:Y:S01]  /*2620*/  IMAD R10, R10, UR4, RZ ;  /* 0x000000040a0a7c24 */ /* 0x000fe2000f8e02ff */
[----:B------:R-:W-:Y:S01]  /*2630*/  ISETP.GT.AND P3, PT, R3, 0x1f, PT ;  /* 0x0000001f0300780c */ /* 0x000fe20003f64270 */
[----:B------:R-:W-:-:S02]  /*2640*/  IMAD R11, R11, UR4, RZ ;  /* 0x000000040b0b7c24 */ /* 0x000fc4000f8e02ff */
[----:B------:R-:W-:Y:S02]  /*2650*/  IMAD R12, R12, UR4, RZ ;  /* 0x000000040c0c7c24 */ /* 0x000fe4000f8e02ff */
[----:B------:R-:W-:Y:S02]  /*2660*/  IMAD R13, R13, UR4, RZ ;  /* 0x000000040d0d7c24 */ /* 0x000fe4000f8e02ff */
[----:B------:R-:W-:Y:S01]  /*2670*/  IMAD R6, R6, UR4, RZ ;  /* 0x0000000406067c24 */ /* 0x000fe2000f8e02ff */
[----:B------:R-:W-:-:S04]  /*2680*/  @!UP0 UIADD3 UR4, UPT, UPT, -UR7, 0x100000, URZ ;  /* 0x0010000007048890 */ /* 0x000fc8000fffe1ff */
[----:B------:R-:W-:Y:S02]  /*2690*/  @!UP0 USHF.L.U32 UR5, UR4, 0xb, URZ ;  /* 0x0000000b04058899 */ /* 0x000fe400080006ff */
[----:B------:R-:W-:Y:S01]  /*26a0*/  @!UP0 USHF.L.U32 UR4, UR4, 0x1, URZ ;  /* 0x0000000104048899 */ /* 0x000fe200080006ff */
[-C--:B------:R-:W-:Y:S01]  /*26b0*/  LEA.HI.X.SX32 R103, R7, R15.reuse, 0x1, P0 ;  /* 0x0000000f07677211 */ /* 0x080fe200000f0eff */
[----:B------:R-:W-:Y:S01]  /*26c0*/  UIADD3 UR12, UPT, UPT, UR8, 0x80, URZ ;  /* 0x00000080080c7890 */ /* 0x000fe2000fffe0ff */
[-C--:B------:R-:W-:Y:S02]  /*26d0*/  LEA R100, P0, R8, R88.reuse, 0x1 ;  /* 0x0000005808647211 */ /* 0x080fe400078008ff */
[CC--:B------:R-:W-:Y:S02]  /*26e0*/  LEA R98, P4, R9.reuse, R88.reuse, 0x1 ;  /* 0x0000005809627211 */ /* 0x0c0fe400078808ff */
[----:B------:R-:W-:Y:S01]  /*26f0*/  LEA R96, P6, R10, R88, 0x1 ;  /* 0x000000580a607211 */ /* 0x000fe200078c08ff */
[----:B------:R-:W-:Y:S01]  /*2700*/  VOTEU.ALL UP0, P2 ;  /* 0x0000000000ff7886 */ /* 0x000fe20001000000 */
[-C--:B------:R-:W-:Y:S01]  /*2710*/  LEA.HI.X.SX32 R101, R8, R15.reuse, 0x1, P0 ;  /* 0x0000000f08657211 */ /* 0x080fe200000f0eff */
[----:B------:R-:W-:Y:S01]  /*2720*/  UIADD3 UR6, UPT, UPT, UR6, UR12, URZ ;  /* 0x0000000c06067290 */ /* 0x000fe2000fffe0ff */
[----:B------:R-:W-:-:S02]  /*2730*/  LEA.HI.X.SX32 R99, R9, R15, 0x1, P4 ;  /* 0x0000000f09637211 */ /* 0x000fc400020f0eff */
[-C--:B------:R-:W-:Y:S01]  /*2740*/  LEA R94, P5, R11, R88.reuse, 0x1 ;  /* 0x000000580b5e7211 */ /* 0x080fe200078a08ff */
[----:B------:R0:W1:Y:S01]  /*2750*/  @!UP0 SYNCS.EXCH.64 URZ, [UR9+0x2008], UR4 ;  /* 0x0020080409ff85b2 */ /* 0x0000620008000100 */
[-C--:B------:R-:W-:Y:S02]  /*2760*/  LEA R92, P0, R12, R88.reuse, 0x1 ;  /* 0x000000580c5c7211 */ /* 0x080fe400078008ff */
[-C--:B------:R-:W-:Y:S02]  /*2770*/  LEA R90, P4, R13, R88.reuse, 0x1 ;  /* 0x000000580d5a7211 */ /* 0x080fe400078808ff */
[-C--:B------:R-:W-:Y:S02]  /*2780*/  LEA.HI.X.SX32 R97, R10, R15.reuse, 0x1, P6 ;  /* 0x0000000f0a617211 */ /* 0x080fe400030f0eff */
[----:B------:R-:W-:Y:S01]  /*2790*/  LEA R88, P6, R6, R88, 0x1 ;  /* 0x0000005806587211 */ /* 0x000fe200078c08ff */
[----:B------:R-:W-:Y:S01]  /*27a0*/  ULEA UR13, UR13, UR6, 0x2 ;  /* 0x000000060d0d7291 */ /* 0x000fe2000f8e10ff */
[----:B------:R-:W-:-:S02]  /*27b0*/  LEA.HI.X.SX32 R95, R11, R15, 0x1, P5 ;  /* 0x0000000f0b5f7211 */ /* 0x000fc400028f0eff */
[----:B------:R-:W-:Y:S02]  /*27c0*/  ISETP.LT.AND P5, PT, R20, R4, P3 ;  /* 0x000000041400720c */ /* 0x000fe40001fa1270 */
[-C--:B------:R-:W-:Y:S02]  /*27d0*/  LEA.HI.X.SX32 R93, R12, R15.reuse, 0x1, P0 ;  /* 0x0000000f0c5d7211 */ /* 0x080fe400000f0eff */
[-C--:B------:R-:W-:Y:S02]  /*27e0*/  LEA.HI.X.SX32 R89, R6, R15.reuse, 0x1, P6 ;  /* 0x0000000f06597211 */ /* 0x080fe400030f0eff */
[----:B------:R-:W-:Y:S02]  /*27f0*/  LEA.HI.X.SX32 R91, R13, R15, 0x1, P4 ;  /* 0x0000000f0d5b7211 */ /* 0x000fe400020f0eff */
[----:B---3--:R-:W-:Y:S02]  /*2800*/  PRMT R12, R19, 0x5410, R40 ;  /* 0x00005410130c7816 */ /* 0x008fe40000000028 */
[----:B----4-:R-:W-:-:S02]  /*2810*/  PRMT R6, R18, 0x5410, R45 ;  /* 0x0000541012067816 */ /* 0x010fc4000000002d */
[----:B--2---:R-:W-:Y:S02]  /*2820*/  PRMT R11, R55, 0x5410, R16 ;  /* 0x00005410370b7816 */ /* 0x004fe40000000010 */
[----:B-----5:R-:W-:Y:S02]  /*2830*/  PRMT R4, R64, 0x5410, R17 ;  /* 0x0000541040047816 */ /* 0x020fe40000000011 */
[----:B------:R-:W-:Y:S02]  /*2840*/  PRMT R8, R39, 0x5410, R42 ;  /* 0x0000541027087816 */ /* 0x000fe4000000002a */
[----:B------:R-:W-:Y:S02]  /*2850*/  PRMT R13, R41, 0x5410, R44 ;  /* 0x00005410290d7816 */ /* 0x000fe4000000002c */
[----:B------:R-:W-:Y:S02]  /*2860*/  PRMT R14, R46, 0x5410, R47 ;  /* 0x000054102e0e7816 */ /* 0x000fe4000000002f */
[----:B------:R-:W-:-:S02]  /*2870*/  PRMT R9, R43, 0x5410, R48 ;  /* 0x000054102b097816 */ /* 0x000fc40000000030 */
[----:B------:R-:W-:Y:S02]  /*2880*/  PRMT R15, R49, 0x5410, R50 ;  /* 0x00005410310f7816 */ /* 0x000fe40000000032 */
[----:B------:R-:W-:Y:S02]  /*2890*/  PRMT R5, R5, 0x5410, R52 ;  /* 0x0000541005057816 */ /* 0x000fe40000000034 */
[----:B------:R-:W-:Y:S02]  /*28a0*/  PRMT R7, R53, 0x5410, R56 ;  /* 0x0000541035077816 */ /* 0x000fe40000000038 */
[----:B------:R-:W-:Y:S02]  /*28b0*/  PRMT R10, R54, 0x5410, R57 ;  /* 0x00005410360a7816 */ /* 0x000fe40000000039 */
[----:B------:R-:W-:Y:S02]  /*28c0*/  PRMT R16, R51, 0x5410, R66 ;  /* 0x0000541033107816 */ /* 0x000fe40000000042 */
[----:B------:R-:W-:-:S02]  /*28d0*/  PRMT R17, R65, 0x5410, R70 ;  /* 0x0000541041117816 */ /* 0x000fc40000000046 */
[----:B------:R-:W-:Y:S02]  /*28e0*/  PRMT R18, R68, 0x5410, R69 ;  /* 0x0000541044127816 */ /* 0x000fe40000000045 */
[----:B------:R-:W-:Y:S01]  /*28f0*/  PRMT R19, R71, 0x5410, R60 ;  /* 0x0000541047137816 */ /* 0x000fe2000000003c */
[----:B01----:R-:W-:Y:S06]  /*2900*/  @!P3 BRA `(.L_x_6) ;  /* 0x000000000004b947 */ /* 0x003fec0003800000 */
[----:B------:R0:W-:Y:S02]  /*2910*/  STTM.x16 tmem[UR13], R4 ;  /* 0x00000004000079ed */ /* 0x0001e4000824000d */
.L_x_6:
[----:B------:R-:W1:Y:S01]  /*2920*/  FENCE.VIEW.ASYNC.T ;  /* 0x00000000000073c6 */ /* 0x000e620000000200 */
[----:B0-----:R-:W-:Y:S01]  /*2930*/  PRMT R4, RZ, 0x7610, R4 ;  /* 0x00007610ff047816 */ /* 0x001fe20000000004 */
[----:B-1----:R-:W-:Y:S01]  /*2940*/  BAR.SYNC.DEFER_BLOCKING 0x0 ;  /* 0x0000000000007b1d */ /* 0x002fe20000010000 */
[----:B------:R-:W-:Y:S02]  /*2950*/  PRMT R6, RZ, 0x7610, R6 ;  /* 0x00007610ff067816 */ /* 0x000fe40000000006 */
[----:B------:R-:W-:Y:S02]  /*2960*/  PRMT R8, RZ, 0x7610, R8 ;  /* 0x00007610ff087816 */ /* 0x000fe40000000008 */
[----:B------:R-:W-:Y:S01]  /*2970*/  PRMT R10, RZ, 0x7610, R10 ;  /* 0x00007610ff0a7816 */ /* 0x000fe2000000000a */
[----:B------:R-:W0:Y:S01]  /*2980*/  LDCU UR4, c[0x0][0x3a0] ;  /* 0x00007400ff0477ac */ /* 0x000e220008000800 */
[----:B------:R-:W-:Y:S02]  /*2990*/  PRMT R12, RZ, 0x7610, R12 ;  /* 0x00007610ff0c7816 */ /* 0x000fe4000000000c */
[----:B------:R-:W-:-:S02]  /*29a0*/  PRMT R14, RZ, 0x7610, R14 ;  /* 0x00007610ff0e7816 */ /* 0x000fc4000000000e */
[----:B------:R-:W-:Y:S02]  /*29b0*/  PRMT R16, RZ, 0x7610, R16 ;  /* 0x00007610ff107816 */ /* 0x000fe40000000010 */
[----:B------:R-:W-:Y:S01]  /*29c0*/  PRMT R18, RZ, 0x7610, R18 ;  /* 0x00007610ff127816 */ /* 0x000fe20000000012 */
[----:B------:R-:W2:Y:S04]  /*29d0*/  @P5 LDG.E.U16 R4, desc[UR20][R102.64] ;  /* 0x0000001466045981 */ /* 0x000ea8000c1e1500 */
[----:B------:R-:W3:Y:S04]  /*29e0*/  @P5 LDG.E.U16 R6, desc[UR20][R100.64] ;  /* 0x0000001464065981 */ /* 0x000ee8000c1e1500 */
[----:B------:R-:W4:Y:S04]  /*29f0*/  @P5 LDG.E.U16 R8, desc[UR20][R98.64] ;  /* 0x0000001462085981 */ /* 0x000f28000c1e1500 */
[----:B------:R-:W5:Y:S04]  /*2a00*/  @P5 LDG.E.U16 R10, desc[UR20][R96.64] ;  /* 0x00000014600a5981 */ /* 0x000f68000c1e1500 */
[----:B------:R-:W5:Y:S04]  /*2a10*/  @P5 LDG.E.U16 R12, desc[UR20][R94.64] ;  /* 0x000000145e0c5981 */ /* 0x000f68000c1e1500 */
[----:B------:R-:W5:Y:S04]  /*2a20*/  @P5 LDG.E.U16 R14, desc[UR20][R92.64] ;  /* 0x000000145c0e5981 */ /* 0x000f68000c1e1500 */
[----:B------:R-:W5:Y:S04]  /*2a30*/  @P5 LDG.E.U16 R16, desc[UR20][R90.64] ;  /* 0x000000145a105981 */ /* 0x000f68000c1e1500 */
[----:B------:R-:W5:Y:S01]  /*2a40*/  @P5 LDG.E.U16 R18, desc[UR20][R88.64] ;  /* 0x0000001458125981 */ /* 0x000f62000c1e1500 */
[----:B------:R-:W-:Y:S01]  /*2a50*/  SHF.R.S32.HI R40, RZ, 0x1f, R37 ;  /* 0x0000001fff287819 */ /* 0x000fe20000011425 */
[----:B------:R-:W-:Y:S01]  /*2a60*/  IMAD.SHL.U32 R75, R38, 0x2, RZ ;  /* 0x00000002264b7824 */ /* 0x000fe200078e00ff */
[----:B------:R-:W-:Y:S01]  /*2a70*/  SHF.R.U32.HI R34, RZ, 0x2, R34 ;  /* 0x00000002ff227819 */ /* 0x000fe20000011622 */
[C---:B------:R-:W-:Y:S01]  /*2a80*/  IMAD.SHL.U32 R77, R72.reuse, 0x20, RZ ;  /* 0x00000020484d7824 */ /* 0x040fe200078e00ff */
[----:B------:R-:W-:Y:S01]  /*2a90*/  SHF.L.U64.HI R37, R37, 0x1, R40 ;  /* 0x0000000125257819 */ /* 0x000fe20000010228 */
[----:B0-----:R-:W-:Y:S01]  /*2aa0*/  UIADD3 UR5, UPT, UPT, UR4, 0x1f, URZ ;  /* 0x0000001f04057890 */ /* 0x001fe2000fffe0ff */
[----:B------:R-:W-:Y:S01]  /*2ab0*/  LOP3.LUT R75, R75, 0x30, R34, 0x78, !PT ;  /* 0x000000304b4b7812 */ /* 0x000fe200078e7822 */
[----:B------:R-:W-:Y:S01]  /*2ac0*/  IMAD R71, R72, 0xf, RZ ;  /* 0x0000000f48477824 */ /* 0x000fe200078e02ff */
[----:B------:R-:W-:Y:S01]  /*2ad0*/  SHF.R.S32.HI R5, RZ, 0x1f, R72 ;  /* 0x0000001fff057819 */ /* 0x000fe20000011448 */
[----:B------:R-:W-:Y:S01]  /*2ae0*/  IMAD.WIDE R36, R77, 0x2, R36 ;  /* 0x000000024d247825 */ /* 0x000fe200078e0224 */
[----:B------:R-:W-:Y:S01]  /*2af0*/  USHF.R.S32.HI UR4, URZ, 0x1f, UR5 ;  /* 0x0000001fff047899 */ /* 0x000fe20008011405 */
[----:B------:R-:W-:-:S02]  /*2b00*/  SHF.R.S32.HI R110, RZ, 0x1f, R33 ;  /* 0x0000001fff6e7819 */ /* 0x000fc40000011421 */
[----:B------:R-:W-:Y:S01]  /*2b10*/  IMAD.SHL.U32 R69, R72, 0x10, RZ ;  /* 0x0000001048457824 */ /* 0x000fe200078e00ff */
[----:B------:R-:W-:Y:S01]  /*2b20*/  IADD3 R36, P0, PT, R36, UR16, RZ ;  /* 0x0000001024247c10 */ /* 0x000fe2000ff1e0ff */
[----:B------:R-:W-:Y:S01]  /*2b30*/  ULEA.HI UR4, UR4, UR5, URZ, 0x5 ;  /* 0x0000000504047291 */ /* 0x000fe2000f8f28ff */
[C---:B------:R-:W-:Y:S01]  /*2b40*/  IMAD R67, R72.reuse, 0x11, RZ ;  /* 0x0000001148437824 */ /* 0x040fe200078e02ff */
[C---:B------:R-:W-:Y:S01]  /*2b50*/  SHF.L.U64.HI R112, R72.reuse, 0x1, R5 ;  /* 0x0000000148707819 */ /* 0x040fe20000010205 */
[C---:B------:R-:W-:Y:S01]  /*2b60*/  IMAD R65, R72.reuse, 0x12, RZ ;  /* 0x0000001248417824 */ /* 0x040fe200078e02ff */
[----:B------:R-:W-:Y:S01]  /*2b70*/  IADD3.X R37, PT, PT, R37, UR17, RZ, P0, !PT ;  /* 0x0000001125257c10 */ /* 0x000fe200087fe4ff */
[----:B------:R-:W-:Y:S01]  /*2b80*/  USHF.R.S32.HI UR4, URZ, 0x5, UR4 ;  /* 0x00000005ff047899 */ /* 0x000fe20008011404 */
[----:B------:R-:W-:Y:S01]  /*2b90*/  ISETP.NE.U32.AND P0, PT, RZ, UR14, PT ;  /* 0x0000000eff007c0c */ /* 0x000fe2000bf05070 */
[C---:B------:R-:W-:Y:S01]  /*2ba0*/  IMAD R63, R72.reuse, 0x13, RZ ;  /* 0x00000013483f7824 */ /* 0x040fe200078e02ff */
[----:B------:R-:W-:Y:S01]  /*2bb0*/  SHF.R.S32.HI R108, RZ, 0x1f, R25 ;  /* 0x0000001fff6c7819 */ /* 0x000fe20000011419 */
[----:B------:R-:W-:Y:S01]  /*2bc0*/  UISETP.LT.AND UP0, UPT, UR4, 0x1, UPT ;  /* 0x000000010400788c */ /* 0x000fe2000bf01270 */
[----:B------:R-:W-:Y:S01]  /*2bd0*/  ISETP.LT.OR P3, PT, R3, 0x20, P0 ;  /* 0x000000200300780c */ /* 0x000fe20000761670 */
[C---:B------:R-:W-:Y:S01]  /*2be0*/  IMAD R61, R72.reuse, 0x14, RZ ;  /* 0x00000014483d7824 */ /* 0x040fe200078e02ff */
[----:B------:R-:W-:Y:S01]  /*2bf0*/  SHF.R.S32.HI R5, RZ, 0x1f, R32 ;  /* 0x0000001fff057819 */ /* 0x000fe20000011420 */
[----:B------:R-:W-:Y:S01]  /*2c00*/  USEL UR4, UR4, 0x1, !UP0 ;  /* 0x0000000104047887 */ /* 0x000fe2000c000000 */
[C---:B------:R-:W-:Y:S01]  /*2c10*/  IMAD R59, R72.reuse, 0x15, RZ ;  /* 0x00000015483b7824 */ /* 0x040fe200078e02ff */
[----:B------:R-:W-:Y:S01]  /*2c20*/  SHF.R.S32.HI R7, RZ, 0x1f, R28 ;  /* 0x0000001fff077819 */ /* 0x000fe2000001141c */
[C---:B------:R-:W-:Y:S01]  /*2c30*/  IMAD R57, R72.reuse, 0x16, RZ ;  /* 0x0000001648397824 */ /* 0x040fe200078e02ff */
[----:B------:R-:W-:Y:S01]  /*2c40*/  UIADD3 UR18, UPT, UPT, UR4, -0x1, URZ ;  /* 0xffffffff04127890 */ /* 0x000fe2000fffe0ff */
[C---:B------:R-:W-:Y:S01]  /*2c50*/  IMAD R55, R72.reuse, 0x17, RZ ;  /* 0x0000001748377824 */ /* 0x040fe200078e02ff */
[----:B------:R-:W-:Y:S01]  /*2c60*/  SHF.R.S32.HI R9, RZ, 0x1f, R26 ;  /* 0x0000001fff097819 */ /* 0x000fe2000001141a */
[C---:B------:R-:W-:Y:S01]  /*2c70*/  IMAD R53, R72.reuse, 0x18, RZ ;  /* 0x0000001848357824 */ /* 0x040fe200078e02ff */
[----:B------:R-:W-:Y:S01]  /*2c80*/  UISETP.NE.U32.AND UP0, UPT, UR18, URZ, UPT ;  /* 0x000000ff1200728c */ /* 0x000fe2000bf05070 */
[C---:B------:R-:W-:Y:S01]  /*2c90*/  IMAD R51, R72.reuse, 0x19, RZ ;  /* 0x0000001948337824 */ /* 0x040fe200078e02ff */
[----:B------:R-:W-:Y:S01]  /*2ca0*/  SHF.R.S32.HI R11, RZ, 0x1f, R22 ;  /* 0x0000001fff0b7819 */ /* 0x000fe20000011416 */
        /* <DEDUP_REMOVED lines=10> */
[----:B------:R-:W-:Y:S01]  /*2d50*/  IMAD R39, R72, 0x1f, RZ ;  /* 0x0000001f48277824 */ /* 0x000fe200078e02ff */
[----:B------:R-:W-:Y:S01]  /*2d60*/  SHF.R.S32.HI R72, RZ, 0x1f, R21 ;  /* 0x0000001fff487819 */ /* 0x000fe20000011415 */
[----:B------:R-:W-:Y:S01]  /*2d70*/  IMAD.SHL.U32 R73, R73, 0x20, RZ ;  /* 0x0000002049497824 */ /* 0x000fe200078e00ff */
[----:B------:R-:W-:-:S02]  /*2d80*/  SHF.R.S32.HI R70, RZ, 0x1f, R23 ;  /* 0x0000001fff467819 */ /* 0x000fc40000011417 */
[----:B------:R-:W-:Y:S02]  /*2d90*/  SHF.R.S32.HI R68, RZ, 0x1f, R71 ;  /* 0x0000001fff447819 */ /* 0x000fe40000011447 */
[----:B------:R-:W-:Y:S02]  /*2da0*/  SHF.R.S32.HI R66, RZ, 0x1f, R69 ;  /* 0x0000001fff427819 */ /* 0x000fe40000011445 */
[----:B------:R-:W-:Y:S02]  /*2db0*/  SHF.R.S32.HI R64, RZ, 0x1f, R67 ;  /* 0x0000001fff407819 */ /* 0x000fe40000011443 */
[----:B------:R-:W-:Y:S02]  /*2dc0*/  SHF.R.S32.HI R62, RZ, 0x1f, R65 ;  /* 0x0000001fff3e7819 */ /* 0x000fe40000011441 */
[----:B------:R-:W-:Y:S02]  /*2dd0*/  SHF.R.S32.HI R60, RZ, 0x1f, R63 ;  /* 0x0000001fff3c7819 */ /* 0x000fe4000001143f */
        /* <DEDUP_REMOVED lines=9> */
[----:B------:R-:W-:Y:S01]  /*2e70*/  SHF.R.S32.HI R40, RZ, 0x1f, R43 ;  /* 0x0000001fff287819 */ /* 0x000fe2000001142b */
[----:B--2---:R0:W-:Y:S04]  /*2e80*/  STS.U16 [R75+UR9], R4 ;  /* 0x000000044b007988 */ /* 0x0041e80008000409 */
[----:B---3--:R0:W-:Y:S04]  /*2e90*/  STS.U16 [R75+UR9+0x200], R6 ;  /* 0x000200064b007988 */ /* 0x0081e80008000409 */
[----:B----4-:R0:W-:Y:S04]  /*2ea0*/  STS.U16 [R75+UR9+0x400], R8 ;  /* 0x000400084b007988 */ /* 0x0101e80008000409 */
[----:B-----5:R0:W-:Y:S04]  /*2eb0*/  STS.U16 [R75+UR9+0x600], R10 ;  /* 0x0006000a4b007988 */ /* 0x0201e80008000409 */
[----:B------:R0:W-:Y:S04]  /*2ec0*/  STS.U16 [R75+UR9+0x800], R12 ;  /* 0x0008000c4b007988 */ /* 0x0001e80008000409 */
[----:B------:R0:W-:Y:S04]  /*2ed0*/  STS.U16 [R75+UR9+0xa00], R14 ;  /* 0x000a000e4b007988 */ /* 0x0001e80008000409 */
[----:B------:R0:W-:Y:S04]  /*2ee0*/  STS.U16 [R75+UR9+0xc00], R16 ;  /* 0x000c00104b007988 */ /* 0x0001e80008000409 */
[----:B------:R0:W-:Y:S01]  /*2ef0*/  STS.U16 [R75+UR9+0xe00], R18 ;  /* 0x000e00124b007988 */ /* 0x0001e20008000409 */
[----:B------:R1:W-:Y:S06]  /*2f00*/  MEMBAR.ALL.CTA ;  /* 0x0000000000007992 */ /* 0x0003ec0000008000 */
[----:B-1----:R-:W1:Y:S02]  /*2f10*/  FENCE.VIEW.ASYNC.S ;  /* 0x00000000000073c6 */ /* 0x002e640000000000 */
[----:B-1----:R-:W-:Y:S06]  /*2f20*/  BAR.SYNC.DEFER_BLOCKING 0x0 ;  /* 0x0000000000007b1d */ /* 0x002fec0000010000 */
[----:B------:R-:W-:Y:S05]  /*2f30*/  @P3 BRA `(.L_x_7) ;  /* 0x0000000000743947 */ /* 0x000fea0003800000 */
[----:B------:R-:W-:Y:S01]  /*2f40*/  USHF.R.U32.HI UR6, URZ, 0x4, UR9 ;  /* 0x00000004ff067899 */ /* 0x000fe20008011609 */
[----:B------:R-:W-:Y:S01]  /*2f50*/  UMOV UR14, 0xfffffffe ;  /* 0xfffffffe000e7882 */ /* 0x000fe20000000000 */
[----:B------:R-:W-:Y:S02]  /*2f60*/  UMOV UR15, 0x7fffbfdf ;  /* 0x7fffbfdf000f7882 */ /* 0x000fe40000000000 */
[----:B------:R-:W-:Y:S01]  /*2f70*/  USGXT.U32 UR6, UR6, 0xe ;  /* 0x0000000e0606789a */ /* 0x000fe20008000000 */
[----:B------:R-:W-:Y:S01]  /*2f80*/  UMOV UR7, URZ ;  /* 0x000000ff00077c82 */ /* 0x000fe20008000000 */
[----:B------:R-:W-:Y:S02]  /*2f90*/  UIADD3 UR16, UPT, UPT, UR8, 0x88, URZ ;  /* 0x0000008808107890 */ /* 0x000fe4000fffe0ff */
[----:B------:R-:W-:Y:S02]  /*2fa0*/  UIADD3.64 UR14, UPT, UPT, UR6, -UR14, URZ ;  /* 0x8000000e060e7297 */ /* 0x000fe4000fffe0ff */
[----:B------:R-:W-:-:S02]  /*2fb0*/  UIADD3 UR17, UPT, UPT, UR8, 0x40, URZ ;  /* 0x0000004008117890 */ /* 0x000fc4000fffe0ff */
[----:B------:R-:W-:Y:S02]  /*2fc0*/  UIADD3 UR19, UPT, UPT, UR8, 0x90, URZ ;  /* 0x0000009008137890 */ /* 0x000fe4000fffe0ff */
[----:B------:R-:W-:Y:S02]  /*2fd0*/  UIADD3 UR23, UPT, UPT, UR8, 0x40, URZ ;  /* 0x0000004008177890 */ /* 0x000fe4000fffe0ff */
[----:B------:R-:W-:Y:S01]  /*2fe0*/  UIADD3 UR22, UPT, UPT, UR8, 0x98, URZ ;  /* 0x0000009808167890 */ /* 0x000fe2000fffe0ff */
[----:B------:R-:W-:Y:S01]  /*2ff0*/  UMOV UR24, 0x0 ;  /* 0x0000000000187882 */ /* 0x000fe20000000000 */
[----:B------:R-:W-:Y:S01]  /*3000*/  UMOV UR25, 0x8100010 ;  /* 0x0810001000197882 */ /* 0x000fe20000000000 */
[----:B------:R-:W-:Y:S01]  /*3010*/  UMOV UR7, 0x80004020 ;  /* 0x8000402000077882 */ /* 0x000fe20000000000 */
[----:B------:R-:W-:Y:S01]  /*3020*/  UMOV UR26, 0x0 ;  /* 0x00000000001a7882 */ /* 0x000fe20000000000 */
[----:B------:R-:W-:Y:S01]  /*3030*/  UMOV UR27, 0x8100010 ;  /* 0x08100010001b7882 */ /* 0x000fe20000000000 */
[----:B------:R-:W-:Y:S01]  /*3040*/  UMOV UR28, 0x0 ;  /* 0x00000000001c7882 */ /* 0x000fe20000000000 */
[----:B------:R-:W-:Y:S01]  /*3050*/  UMOV UR29, 0x8100010 ;  /* 0x08100010001d7882 */ /* 0x000fe20000000000 */
[----:B------:R-:W-:Y:S01]  /*3060*/  UMOV UR4, UR11 ;  /* 0x0000000b00047c82 */ /* 0x000fe20008000000 */
[----:B------:R-:W-:Y:S01]  /*3070*/  UMOV UR5, URZ ;  /* 0x000000ff00057c82 */ /* 0x000fe20008000000 */
[----:B------:R1:W-:Y:S01]  /*3080*/  UTCHMMA tmem[UR12], gdesc[UR6], tmem[UR8], tmem[UR24], idesc[UR25], !UPT ;  /* 0x00ff18060c0079ea */ /* 0x0003e2000f800008 */
[----:B------:R-:W-:Y:S01]  /*3090*/  UMOV UR30, 0x0 ;  /* 0x00000000001e7882 */ /* 0x000fe20000000000 */
[----:B------:R-:W-:Y:S01]  /*30a0*/  UMOV UR31, 0x8100010 ;  /* 0x08100010001f7882 */ /* 0x000fe20000000000 */
[----:B------:R1:W-:Y:S01]  /*30b0*/  UTCHMMA tmem[UR16], gdesc[UR14], tmem[UR8], tmem[UR26], idesc[UR27], UPT ;  /* 0x00ff1a0e100079ea */ /* 0x0003e2000b800008 */
[----:B------:R-:W-:Y:S01]  /*30c0*/  UMOV UR4, UR4 ;  /* 0x0000000400047c82 */ /* 0x000fe20008000000 */
[----:B------:R1:W-:Y:S01]  /*30d0*/  UTCHMMA tmem[UR19], gdesc[UR6], tmem[UR17], tmem[UR28], idesc[UR29], !UPT ;  /* 0x00ff1c06130079ea */ /* 0x0003e2000f800011 */
[----:B------:R1:W-:Y:S01]  /*30e0*/  UTCHMMA tmem[UR22], gdesc[UR14], tmem[UR23], tmem[UR30], idesc[UR31], UPT ;  /* 0x00ff1e0e160079ea */ /* 0x0003e2000b800017 */
[----:B------:R1:W-:Y:S01]  /*30f0*/  UTCBAR [UR4], URZ ;  /* 0x000000ff040073e9 */ /* 0x0003e200080000ff */
[----:B------:R-:W-:Y:S01]  /*3100*/  NOP ;  /* 0x0000000000007918 */ /* 0x000fe20000000000 */
.L_x_7:
[----:B------:R-:W-:Y:S01]  /*3110*/  SHF.R.S32.HI R38, RZ, 0x1f, R41 ;  /* 0x0000001fff267819 */ /* 0x000fe20000011429 */
[----:B-1----:R-:W-:Y:S01]  /*3120*/  UMOV UR4, URZ ;  /* 0x000000ff00047c82 */ /* 0x002fe20008000000 */
[----:B------:R-:W-:Y:S01]  /*3130*/  SHF.R.S32.HI R34, RZ, 0x1f, R39 ;  /* 0x0000001fff227819 */ /* 0x000fe20000011427 */
[----:B------:R-:W-:Y:S06]  /*3140*/  BRA.U !UP0, `(.L_x_8) ;  /* 0x0000001108a47547 */ /* 0x000fec000b800000 */
[----:B------:R-:W-:Y:S01]  /*3150*/  UIADD3 UR5, UPT, UPT, UR9, 0x1000, URZ ;  /* 0x0000100009057890 */ /* 0x000fe2000fffe0ff */
[----:B------:R-:W-:Y:S01]  /*3160*/  SHF.L.U64.HI R110, R33, 0x1, R110 ;  /* 0x00000001216e7819 */ /* 0x000fe2000001026e */
[----:B------:R-:W-:Y:S01]  /*3170*/  UMOV UR16, 0xfffffffe ;  /* 0xfffffffe00107882 */ /* 0x000fe20000000000 */
[----:B------:R-:W-:Y:S01]  /*3180*/  SHF.L.U64.HI R108, R25, 0x1, R108 ;  /* 0x00000001196c7819 */ /* 0x000fe2000001026c */
[----:B------:R-:W-:Y:S01]  /*3190*/  USHF.R.U32.HI UR5, URZ, 0x4, UR5 ;  /* 0x00000004ff057899 */ /* 0x000fe20008011605 */
[----:B------:R-:W-:Y:S01]  /*31a0*/  SHF.L.U64.HI R106, R32, 0x1, R5 ;  /* 0x00000001206a7819 */ /* 0x000fe20000010205 */
[----:B------:R-:W-:Y:S01]  /*31b0*/  UMOV UR17, 0x7fffbfdf ;  /* 0x7fffbfdf00117882 */ /* 0x000fe20000000000 */
[----:B------:R-:W-:Y:S01]  /*31c0*/  SHF.L.U64.HI R104, R28, 0x1, R7 ;  /* 0x000000011c687819 */ /* 0x000fe20000010207 */
[----:B------:R-:W-:Y:S01]  /*31d0*/  USGXT.U32 UR6, UR5, 0xe ;  /* 0x0000000e0506789a */ /* 0x000fe20008000000 */
[----:B------:R-:W-:Y:S01]  /*31e0*/  SHF.L.U64.HI R86, R26, 0x1, R9 ;  /* 0x000000011a567819 */ /* 0x000fe20000010209 */
[----:B------:R-:W-:Y:S01]  /*31f0*/  UMOV UR7, URZ ;  /* 0x000000ff00077c82 */ /* 0x000fe20008000000 */
[----:B------:R-:W-:Y:S01]  /*3200*/  SHF.L.U64.HI R84, R22, 0x1, R11 ;  /* 0x0000000116547819 */ /* 0x000fe2000001020b */
[----:B------:R-:W-:Y:S01]  /*3210*/  UIADD3.64 UR16, UPT, UPT, UR6, -UR16, URZ ;  /* 0x8000001006107297 */ /* 0x000fe2000fffe0ff */
[----:B------:R-:W-:Y:S01]  /*3220*/  SHF.L.U64.HI R82, R31, 0x1, R82 ;  /* 0x000000011f527819 */ /* 0x000fe20000010252 */
[----:B------:R-:W-:Y:S01]  /*3230*/  UMOV UR22, UR18 ;  /* 0x0000001200167c82 */ /* 0x000fe20008000000 */
[----:B------:R-:W-:Y:S01]  /*3240*/  SHF.L.U64.HI R80, R30, 0x1, R13 ;  /* 0x000000011e507819 */ /* 0x000fe2000001020d */
[----:B------:R-:W-:Y:S01]  /*3250*/  UMOV UR23, 0x1 ;  /* 0x0000000100177882 */ /* 0x000fe20000000000 */
[----:B------:R-:W-:Y:S01]  /*3260*/  SHF.L.U64.HI R78, R29, 0x1, R78 ;  /* 0x000000011d4e7819 */ /* 0x000fe2000001024e */
[----:B------:R-:W-:Y:S01]  /*3270*/  UMOV UR5, URZ ;  /* 0x000000ff00057c82 */ /* 0x000fe20008000000 */
[----:B------:R-:W-:Y:S01]  /*3280*/  SHF.L.U64.HI R76, R27, 0x1, R76 ;  /* 0x000000011b4c7819 */ /* 0x000fe2000001024c */
[----:B------:R-:W-:Y:S01]  /*3290*/  UMOV UR14, UR6 ;  /* 0x00000006000e7c82 */ /* 0x000fe20008000000 */
[----:B------:R-:W-:Y:S01]  /*32a0*/  SHF.L.U64.HI R74, R24, 0x1, R15 ;  /* 0x00000001184a7819 */ /* 0x000fe2000001020f */
[----:B------:R-:W-:Y:S01]  /*32b0*/  UMOV UR15, 0x80004020 ;  /* 0x80004020000f7882 */ /* 0x000fe20000000000 */
[----:B------:R-:W-:-:S02]  /*32c0*/  SHF.L.U64.HI R72, R21, 0x1, R72 ;  /* 0x0000000115487819 */ /* 0x000fc40000010248 */
[----:B------:R-:W-:Y:S02]  /*32d0*/  SHF.L.U64.HI R70, R23, 0x1, R70 ;  /* 0x0000000117467819 */ /* 0x000fe40000010246 */
[----:B------:R-:W-:Y:S02]  /*32e0*/  SHF.L.U64.HI R68, R71, 0x1, R68 ;  /* 0x0000000147447819 */ /* 0x000fe40000010244 */
[----:B------:R-:W-:Y:S02]  /*32f0*/  SHF.L.U64.HI R66, R69, 0x1, R66 ;  /* 0x0000000145427819 */ /* 0x000fe40000010242 */
[----:B------:R-:W-:Y:S02]  /*3300*/  SHF.L.U64.HI R64, R67, 0x1, R64 ;  /* 0x0000000143407819 */ /* 0x000fe40000010240 */
[----:B------:R-:W-:Y:S02]  /*3310*/  SHF.L.U64.HI R62, R65, 0x1, R62 ;  /* 0x00000001413e7819 */ /* 0x000fe4000001023e */
        /* <DEDUP_REMOVED lines=12> */
[----:B------:R-:W-:-:S07]  /*33e0*/  SHF.L.U64.HI R34, R39, 0x1, R34 ;  /* 0x0000000127227819 */ /* 0x000fce0000010222 */
.L_x_11:
[----:B------:R-:W-:Y:S02]  /*33f0*/  ISETP.GT.AND P6, PT, R35, 0x1, PT ;  /* 0x000000012300780c */ /* 0x000fe40003fc4270 */
[-C--:B0-----:R-:W-:Y:S02]  /*3400*/  IADD3 R8, P4, PT, R33, R36.reuse, RZ ;  /* 0x0000002421087210 */ /* 0x081fe40007f9e0ff */
[----:B------:R-:W-:Y:S02]  /*3410*/  PRMT R79, RZ, 0x7610, R79 ;  /* 0x00007610ff4f7816 */ /* 0x000fe4000000004f */
[----:B------:R-:W-:Y:S01]  /*3420*/  ISETP.GT.AND P3, PT, R35, 0x2, PT ;  /* 0x000000022300780c */ /* 0x000fe20003f64270 */
[----:B------:R-:W-:Y:S01]  /*3430*/  IMAD.X R9, R37, 0x1, R112, P4 ;  /* 0x0000000125097824 */ /* 0x000fe200020e0670 */
[----:B------:R-:W-:Y:S02]  /*3440*/  ISETP.GT.AND P5, PT, R35, 0x3, PT ;  /* 0x000000032300780c */ /* 0x000fe40003fa4270 */
[----:B------:R-:W-:-:S03]  /*3450*/  LEA R6, P4, R33, R36, 0x1 ;  /* 0x0000002421067211 */ /* 0x000fc600078808ff */
[----:B------:R0:W5:Y:S01]  /*3460*/  @P6 LDG.E.U16 R79, desc[UR20][R8.64] ;  /* 0x00000014084f6981 */ /* 0x000162000c1e1500 */
[-C--:B------:R-:W-:Y:S01]  /*3470*/  LEA R4, P6, R25, R36.reuse, 0x1 ;  /* 0x0000002419047211 */ /* 0x080fe200078c08ff */
[C---:B------:R-:W-:Y:S01]  /*3480*/  IMAD.X R7, R37.reuse, 0x1, R110, P4 ;  /* 0x0000000125077824 */ /* 0x040fe200020e066e */
[----:B------:R-:W-:Y:S02]  /*3490*/  PRMT R119, RZ, 0x7610, R119 ;  /* 0x00007610ff777816 */ /* 0x000fe40000000077 */
[----:B------:R-:W-:Y:S01]  /*34a0*/  PRMT R121, RZ, 0x7610, R121 ;  /* 0x00007610ff797816 */ /* 0x000fe20000000079 */
[----:B------:R-:W-:Y:S01]  /*34b0*/  IMAD.X R5, R37, 0x1, R108, P6 ;  /* 0x0000000125057824 */ /* 0x000fe200030e066c */
[C---:B------:R-:W-:Y:S02]  /*34c0*/  ISETP.GT.AND P4, PT, R35.reuse, 0x4, PT ;  /* 0x000000042300780c */ /* 0x040fe40003f84270 */
[----:B------:R-:W-:Y:S01]  /*34d0*/  ISETP.GT.AND P6, PT, R35, 0x5, PT ;  /* 0x000000052300780c */ /* 0x000fe20003fc4270 */
[----:B------:R1:W2:Y:S01]  /*34e0*/  @P3 LDG.E.U16 R119, desc[UR20][R6.64] ;  /* 0x0000001406773981 */ /* 0x0002a2000c1e1500 */
[----:B------:R-:W-:-:S03]  /*34f0*/  LEA R10, P3, R32, R36, 0x1 ;  /* 0x00000024200a7211 */ /* 0x000fc600078608ff */
[----:B------:R3:W2:Y:S01]  /*3500*/  @P5 LDG.E.U16 R121, desc[UR20][R4.64] ;  /* 0x0000001404795981 */ /* 0x0006a2000c1e1500 */
[----:B0-----:R-:W-:Y:S01]  /*3510*/  LEA R8, P5, R28, R36, 0x1 ;  /* 0x000000241c087211 */ /* 0x001fe200078a08ff */
[C---:B------:R-:W-:Y:S01]  /*3520*/  IMAD.X R11, R37.reuse, 0x1, R106, P3 ;  /* 0x00000001250b7824 */ /* 0x040fe200018e066a */
[----:B------:R-:W-:Y:S02]  /*3530*/  PRMT R115, RZ, 0x7610, R115 ;  /* 0x00007610ff737816 */ /* 0x000fe40000000073 */
[----:B------:R-:W-:Y:S01]  /*3540*/  PRMT R117, RZ, 0x7610, R117 ;  /* 0x00007610ff757816 */ /* 0x000fe20000000075 */
[----:B------:R-:W-:Y:S01]  /*3550*/  IMAD.X R9, R37, 0x1, R104, P5 ;  /* 0x0000000125097824 */ /* 0x000fe200028e0668 */
[C---:B------:R-:W-:Y:S02]  /*3560*/  ISETP.GT.AND P3, PT, R35.reuse, 0x6, PT ;  /* 0x000000062300780c */ /* 0x040fe40003f64270 */
[----:B------:R0:W4:Y:S01]  /*3570*/  @P4 LDG.E.U16 R115, desc[UR20][R10.64] ;  /* 0x000000140a734981 */ /* 0x000122000c1e1500 */
[----:B------:R-:W-:-:S02]  /*3580*/  ISETP.GT.AND P5, PT, R35, 0x7, PT ;  /* 0x000000072300780c */ /* 0x000fc40003fa4270 */
[-C--:B-1----:R-:W-:Y:S01]  /*3590*/  LEA R6, P4, R26, R36.reuse, 0x1 ;  /* 0x000000241a067211 */ /* 0x082fe200078808ff */
[----:B------:R1:W4:Y:S01]  /*35a0*/  @P6 LDG.E.U16 R117, desc[UR20][R8.64] ;  /* 0x0000001408756981 */ /* 0x000322000c1e1500 */
[----:B---3--:R-:W-:Y:S02]  /*35b0*/  LEA R4, P6, R22, R36, 0x1 ;  /* 0x0000002416047211 */ /* 0x008fe400078c08ff */
[----:B------:R-:W-:Y:S01]  /*35c0*/  PRMT R113, RZ, 0x7610, R113 ;  /* 0x00007610ff717816 */ /* 0x000fe20000000071 */
[C---:B------:R-:W-:Y:S01]  /*35d0*/  IMAD.X R7, R37.reuse, 0x1, R86, P4 ;  /* 0x0000000125077824 */ /* 0x040fe200020e0656 */
[----:B------:R-:W-:Y:S01]  /*35e0*/  PRMT R111, RZ, 0x7610, R111 ;  /* 0x00007610ff6f7816 */ /* 0x000fe2000000006f */
[----:B------:R-:W-:Y:S01]  /*35f0*/  IMAD.X R5, R37, 0x1, R84, P6 ;  /* 0x0000000125057824 */ /* 0x000fe200030e0654 */
[C---:B------:R-:W-:Y:S02]  /*3600*/  ISETP.GT.AND P4, PT, R35.reuse, 0x8, PT ;  /* 0x000000082300780c */ /* 0x040fe40003f84270 */
[----:B------:R3:W5:Y:S01]  /*3610*/  @P3 LDG.E.U16 R113, desc[UR20][R6.64] ;  /* 0x0000001406713981 */ /* 0x000762000c1e1500 */
[----:B------:R-:W-:-:S02]  /*3620*/  ISETP.GT.AND P6, PT, R35, 0x9, PT ;  /* 0x000000092300780c */ /* 0x000fc40003fc4270 */
[-C--:B------:R-:W-:Y:S01]  /*3630*/  LEA R12, P3, R31, R36.reuse, 0x1 ;  /* 0x000000241f0c7211 */ /* 0x080fe200078608ff */
[----:B------:R3:W5:Y:S01]  /*3640*/  @P5 LDG.E.U16 R111, desc[UR20][R4.64] ;  /* 0x00000014046f5981 */ /* 0x000762000c1e1500 */
[----:B0-----:R-:W-:Y:S02]  /*3650*/  LEA R10, P5, R30, R36, 0x1 ;  /* 0x000000241e0a7211 */ /* 0x001fe400078a08ff */
[----:B------:R-:W-:Y:S01]  /*3660*/  PRMT R109, RZ, 0x7610, R109 ;  /* 0x00007610ff6d7816 */ /* 0x000fe2000000006d */
[C---:B------:R-:W-:Y:S01]  /*3670*/  IMAD.X R13, R37.reuse, 0x1, R82, P3 ;  /* 0x00000001250d7824 */ /* 0x040fe200018e0652 */
[----:B-1----:R-:W-:Y:S01]  /*3680*/  PRMT R8, RZ, 0x7610, R8 ;  /* 0x00007610ff087816 */ /* 0x002fe20000000008 */
[----:B------:R-:W-:Y:S01]  /*3690*/  IMAD.X R11, R37, 0x1, R80, P5 ;  /* 0x00000001250b7824 */ /* 0x000fe200028e0650 */
[C---:B------:R-:W-:Y:S02]  /*36a0*/  ISETP.GT.AND P3, PT, R35.reuse, 0xa, PT ;  /* 0x0000000a2300780c */ /* 0x040fe40003f64270 */
[----:B------:R0:W5:Y:S01]  /*36b0*/  @P4 LDG.E.U16 R109, desc[UR20][R12.64] ;  /* 0x000000140c6d4981 */ /* 0x000162000c1e1500 */
[----:B------:R-:W-:-:S02]  /*36c0*/  ISETP.GT.AND P5, PT, R35, 0xb, PT ;  /* 0x0000000b2300780c */ /* 0x000fc40003fa4270 */
[-C--:B---3--:R-:W-:Y:S01]  /*36d0*/  LEA R6, P4, R29, R36.reuse, 0x1 ;  /* 0x000000241d067211 */ /* 0x088fe200078808ff */
[----:B------:R1:W5:Y:S01]  /*36e0*/  @P6 LDG.E.U16 R8, desc[UR20][R10.64] ;  /* 0x000000140a086981 */ /* 0x000362000c1e1500 */
[----:B------:R-:W-:Y:S02]  /*36f0*/  LEA R4, P6, R27, R36, 0x1 ;  /* 0x000000241b047211 */ /* 0x000fe400078c08ff */
        /* <DEDUP_REMOVED lines=10> */
[----:B-1----:R-:W-:Y:S01]  /*37a0*/  PRMT R10, RZ, 0x7610, R10 ;  /* 0x00007610ff0a7816 */ /* 0x002fe2000000000a */
[C---:B------:R-:W-:Y:S01]  /*37b0*/  IMAD.X R15, R37.reuse, 0x1, R74, P6 ;  /* 0x00000001250f7824 */ /* 0x040fe200030e064a */
[----:B------:R-:W-:Y:S01]  /*37c0*/  PRMT R105, RZ, 0x7610, R105 ;  /* 0x00007610ff697816 */ /* 0x000fe20000000069 */
[----:B------:R-:W-:Y:S01]  /*37d0*/  IMAD.X R13, R37, 0x1, R72, P5 ;  /* 0x00000001250d7824 */ /* 0x000fe200028e0648 */
[C---:B------:R-:W-:Y:S02]  /*37e0*/  ISETP.GT.AND P6, PT, R35.reuse, 0xe, PT ;  /* 0x0000000e2300780c */ /* 0x040fe40003fc4270 */
[----:B------:R0:W5:Y:S01]  /*37f0*/  @P4 LDG.E.U16 R10, desc[UR20][R14.64] ;  /* 0x000000140e0a4981 */ /* 0x000162000c1e1500 */
[----:B------:R-:W-:-:S02]  /*3800*/  ISETP.GT.AND P4, PT, R35, 0xf, PT ;  /* 0x0000000f2300780c */ /* 0x000fc40003f84270 */
[-C--:B---3--:R-:W-:Y:S01]  /*3810*/  LEA R6, P5, R23, R36.reuse, 0x1 ;  /* 0x0000002417067211 */ /* 0x088fe200078a08ff */
[----:B------:R1:W5:Y:S01]  /*3820*/  @P3 LDG.E.U16 R105, desc[UR20][R12.64] ;  /* 0x000000140c693981 */ /* 0x000362000c1e1500 */
[-C--:B------:R-:W-:Y:S02]  /*3830*/  LEA R4, P3, R71, R36.reuse, 0x1 ;  /* 0x0000002447047211 */ /* 0x080fe400078608ff */
[----:B------:R-:W-:Y:S01]  /*3840*/  PRMT R11, RZ, 0x7610, R11 ;  /* 0x00007610ff0b7816 */ /* 0x000fe2000000000b */
[C---:B------:R-:W-:Y:S01]  /*3850*/  IMAD.X R7, R37.reuse, 0x1, R70, P5 ;  /* 0x0000000125077824 */ /* 0x040fe200028e0646 */
[----:B------:R-:W-:Y:S01]  /*3860*/  PRMT R124, RZ, 0x7610, R124 ;  /* 0x00007610ff7c7816 */ /* 0x000fe2000000007c */
[----:B------:R-:W-:Y:S01]  /*3870*/  IMAD.X R5, R37, 0x1, R68, P3 ;  /* 0x0000000125057824 */ /* 0x000fe200018e0644 */
[C---:B------:R-:W-:Y:S02]  /*3880*/  ISETP.GT.AND P5, PT, R35.reuse, 0x10, PT ;  /* 0x000000102300780c */ /* 0x040fe40003fa4270 */
[----:B------:R-:W-:Y:S01]  /*3890*/  ISETP.GT.AND P3, PT, R35, 0x11, PT ;  /* 0x000000112300780c */ /* 0x000fe20003f64270 */
[----:B------:R3:W5:Y:S01]  /*38a0*/  @P6 LDG.E.U16 R11, desc[UR20][R6.64] ;  /* 0x00000014060b6981 */ /* 0x000762000c1e1500 */
[----:B------:R-:W-:-:S03]  /*38b0*/  LEA R16, P6, R69, R36, 0x1 ;  /* 0x0000002445107211 */ /* 0x000fc600078c08ff */
[----:B------:R3:W5:Y:S01]  /*38c0*/  @P4 LDG.E.U16 R124, desc[UR20][R4.64] ;  /* 0x00000014047c4981 */ /* 0x000762000c1e1500 */
[-C--:B0-----:R-:W-:Y:S01]  /*38d0*/  LEA R14, P4, R67, R36.reuse, 0x1 ;  /* 0x00000024430e7211 */ /* 0x081fe200078808ff */
[C---:B------:R-:W-:Y:S01]  /*38e0*/  IMAD.X R17, R37.reuse, 0x1, R66, P6 ;  /* 0x0000000125117824 */ /* 0x040fe200030e0642 */
[----:B-1----:R-:W-:Y:S02]  /*38f0*/  PRMT R12, RZ, 0x7610, R12 ;  /* 0x00007610ff0c7816 */ /* 0x002fe4000000000c */
[----:B------:R-:W-:Y:S01]  /*3900*/  PRMT R87, RZ, 0x7610, R87 ;  /* 0x00007610ff577816 */ /* 0x000fe20000000057 */
[----:B------:R-:W-:Y:S01]  /*3910*/  IMAD.X R15, R37, 0x1, R64, P4 ;  /* 0x00000001250f7824 */ /* 0x000fe200020e0640 */
[C---:B------:R-:W-:Y:S02]  /*3920*/  ISETP.GT.AND P6, PT, R35.reuse, 0x12, PT ;  /* 0x000000122300780c */ /* 0x040fe40003fc4270 */
[----:B------:R-:W-:Y:S01]  /*3930*/  ISETP.GT.AND P4, PT, R35, 0x13, PT ;  /* 0x000000132300780c */ /* 0x000fe20003f84270 */
[----:B------:R0:W5:Y:S01]  /*3940*/  @P5 LDG.E.U16 R12, desc[UR20][R16.64] ;  /* 0x00000014100c5981 */ /* 0x000162000c1e1500 */
[----:B---3--:R-:W-:-:S03]  /*3950*/  LEA R6, P5, R65, R36, 0x1 ;  /* 0x0000002441067211 */ /* 0x008fc600078a08ff */
        /* <DEDUP_REMOVED lines=18> */
[----:B------:R-:W5:Y:S01]  /*3a80*/  @P5 LDG.E.U16 R14, desc[UR20][R18.64] ;  /* 0x00000014120e5981 */ /* 0x000f62000c1e1500 */
[----:B---3--:R-:W-:-:S03]  /*3a90*/  LEA R6, P5, R57, R36, 0x1 ;  /* 0x0000002439067211 */ /* 0x008fc600078a08ff */
[----:B------:R0:W5:Y:S01]  /*3aa0*/  @P3 LDG.E.U16 R85, desc[UR20][R16.64] ;  /* 0x0000001410553981 */ /* 0x000162000c1e1500 */
[----:B------:R-:W-:Y:S01]  /*3ab0*/  LEA R4, P3, R55, R36, 0x1 ;  /* 0x0000002437047211 */ /* 0x000fe200078608ff */
[C---:B------:R-:W-:Y:S01]  /*3ac0*/  IMAD.X R7, R37.reuse, 0x1, R54, P5 ;  /* 0x0000000125077824 */ /* 0x040fe200028e0636 */
[----:B------:R-:W-:Y:S02]  /*3ad0*/  PRMT R15, RZ, 0x7610, R15 ;  /* 0x00007610ff0f7816 */ /* 0x000fe4000000000f */
[----:B------:R-:W-:Y:S01]  /*3ae0*/  PRMT R120, RZ, 0x7610, R120 ;  /* 0x00007610ff787816 */ /* 0x000fe20000000078 */
[----:B------:R-:W-:Y:S01]  /*3af0*/  IMAD.X R5, R37, 0x1, R52, P3 ;  /* 0x0000000125057824 */ /* 0x000fe200018e0634 */
[----:B------:R-:W-:Y:S02]  /*3b00*/  ISETP.GT.AND P3, PT, R35, 0x19, PT ;  /* 0x000000192300780c */ /* 0x000fe40003f64270 */
[----:B------:R1:W5:Y:S01]  /*3b10*/  @P6 LDG.E.U16 R15, desc[UR20][R6.64] ;  /* 0x00000014060f6981 */ /* 0x000362000c1e1500 */
[----:B------:R-:W-:-:S02]  /*3b20*/  PRMT R83, RZ, 0x7610, R83 ;  /* 0x00007610ff537816 */ /* 0x000fc40000000053 */
[----:B0-----:R-:W-:Y:S01]  /*3b30*/  PRMT R17, RZ, 0x7610, R17 ;  /* 0x00007610ff117816 */ /* 0x001fe20000000011 */
[----:B------:R0:W5:Y:S01]  /*3b40*/  @P4 LDG.E.U16 R120, desc[UR20][R4.64] ;  /* 0x0000001404784981 */ /* 0x000162000c1e1500 */
[----:B------:R-:W-:Y:S02]  /*3b50*/  ISETP.GT.AND P5, PT, R35, 0x18, PT ;  /* 0x000000182300780c */ /* 0x000fe40003fa4270 */
[----:B-1----:R-:W-:-:S05]  /*3b60*/  LEA R6, P4, R51, R36, 0x1 ;  /* 0x0000002433067211 */ /* 0x002fca00078808ff */
[----:B------:R-:W-:Y:S01]  /*3b70*/  IMAD.X R7, R37, 0x1, R48, P4 ;  /* 0x0000000125077824 */ /* 0x000fe200020e0630 */
[----:B------:R-:W-:-:S04]  /*3b80*/  ISETP.GT.AND P4, PT, R35, 0x1a, PT ;  /* 0x0000001a2300780c */ /* 0x000fc80003f84270 */
[----:B------:R-:W5:Y:S01]  /*3b90*/  @P3 LDG.E.U16 R83, desc[UR20][R6.64] ;  /* 0x0000001406533981 */ /* 0x000f62000c1e1500 */
[----:B0-----:R-:W-:-:S05]  /*3ba0*/  LEA R4, P3, R49, R36, 0x1 ;  /* 0x0000002431047211 */ /* 0x001fca00078608ff */
[----:B------:R-:W-:-:S05]  /*3bb0*/  IMAD.X R5, R37, 0x1, R46, P3 ;  /* 0x0000000125057824 */ /* 0x000fca00018e062e */
[----:B------:R0:W5:Y:S01]  /*3bc0*/  @P4 LDG.E.U16 R17, desc[UR20][R4.64] ;  /* 0x0000001404114981 */ /* 0x000162000c1e1500 */
[----:B------:R-:W-:Y:S02]  /*3bd0*/  ISETP.GT.AND P4, PT, R35, 0x1b, PT ;  /* 0x0000001b2300780c */ /* 0x000fe40003f84270 */
[----:B------:R-:W-:Y:S02]  /*3be0*/  PRMT R114, RZ, 0x7610, R114 ;  /* 0x00007610ff727816 */ /* 0x000fe40000000072 */
[-C--:B0-----:R-:W-:Y:S02]  /*3bf0*/  LEA R4, P3, R47, R36.reuse, 0x1 ;  /* 0x000000242f047211 */ /* 0x081fe400078608ff */
[----:B------:R-:W-:-:S03]  /*3c00*/  LEA R18, P6, R53, R36, 0x1 ;  /* 0x0000002435127211 */ /* 0x000fc600078c08ff */
[C---:B------:R-:W-:Y:S01]  /*3c10*/  IMAD.X R5, R37.reuse, 0x1, R44, P3 ;  /* 0x0000000125057824 */ /* 0x040fe200018e062c */
[----:B------:R-:W-:Y:S01]  /*3c20*/  PRMT R16, RZ, 0x7610, R16 ;  /* 0x00007610ff107816 */ /* 0x000fe20000000010 */
[----:B------:R-:W-:-:S03]  /*3c30*/  IMAD.X R19, R37, 0x1, R50, P6 ;  /* 0x0000000125137824 */ /* 0x000fc600030e0632 */
[----:B------:R-:W5:Y:S01]  /*3c40*/  @P4 LDG.E.U16 R114, desc[UR20][R4.64] ;  /* 0x0000001404724981 */ /* 0x000f62000c1e1500 */
[----:B------:R-:W-:Y:S02]  /*3c50*/  ISETP.GT.AND P4, PT, R35, 0x1c, PT ;  /* 0x0000001c2300780c */ /* 0x000fe40003f84270 */
[-C--:B------:R-:W-:Y:S01]  /*3c60*/  LEA R6, P3, R45, R36.reuse, 0x1 ;  /* 0x000000242d067211 */ /* 0x080fe200078608ff */
[----:B------:R0:W5:Y:S04]  /*3c70*/  @P5 LDG.E.U16 R16, desc[UR20][R18.64] ;  /* 0x0000001412105981 */ /* 0x000168000c1e1500 */
[----:B------:R-:W-:Y:S01]  /*3c80*/  IMAD.X R7, R37, 0x1, R42, P3 ;  /* 0x0000000125077824 */ /* 0x000fe200018e062a */
[----:B0-----:R-:W-:Y:S02]  /*3c90*/  PRMT R18, RZ, 0x7610, R18 ;  /* 0x00007610ff127816 */ /* 0x001fe40000000012 */
[----:B------:R-:W-:-:S04]  /*3ca0*/  LEA R4, P3, R43, R36, 0x1 ;  /* 0x000000242b047211 */ /* 0x000fc800078608ff */
[----:B------:R-:W5:Y:S01]  /*3cb0*/  @P4 LDG.E.U16 R18, desc[UR20][R6.64] ;  /* 0x0000001406124981 */ /* 0x000f62000c1e1500 */
[----:B------:R-:W-:Y:S01]  /*3cc0*/  ISETP.GT.AND P4, PT, R35, 0x1d, PT ;  /* 0x0000001d2300780c */ /* 0x000fe20003f84270 */
[----:B------:R-:W-:Y:S01]  /*3cd0*/  IMAD.X R5, R37, 0x1, R40, P3 ;  /* 0x0000000125057824 */ /* 0x000fe200018e0628 */
[----:B------:R-:W-:Y:S02]  /*3ce0*/  PRMT R81, RZ, 0x7610, R81 ;  /* 0x00007610ff517816 */ /* 0x000fe40000000051 */
[----:B------:R-:W-:-:S09]  /*3cf0*/  PRMT R19, RZ, 0x7610, R19 ;  /* 0x00007610ff137816 */ /* 0x000fd20000000013 */
[----:B------:R0:W5:Y:S01]  /*3d00*/  @P4 LDG.E.U16 R81, desc[UR20][R4.64] ;  /* 0x0000001404514981 */ /* 0x000162000c1e1500 */
[----:B------:R-:W-:Y:S02]  /*3d10*/  ISETP.GT.AND P4, PT, R35, 0x1e, PT ;  /* 0x0000001e2300780c */ /* 0x000fe40003f84270 */
[----:B0-----:R-:W-:Y:S02]  /*3d20*/  LEA R4, P3, R41, R36, 0x1 ;  /* 0x0000002429047211 */ /* 0x001fe400078608ff */
[----:B------:R-:W-:-:S03]  /*3d30*/  ISETP.GT.AND P5, PT, R35, 0x1f, PT ;  /* 0x0000001f2300780c */ /* 0x000fc60003fa4270 */
[----:B------:R-:W-:Y:S01]  /*3d40*/  IMAD.X R5, R37, 0x1, R38, P3 ;  /* 0x0000000125057824 */ /* 0x000fe200018e0626 */
[----:B------:R-:W-:Y:S01]  /*3d50*/  ISETP.GT.AND P3, PT, R35, RZ, PT ;  /* 0x000000ff2300720c */ /* 0x000fe20003f64270 */
[----:B------:R-:W-:-:S04]  /*3d60*/  USHF.L.U32 UR4, UR4, 0x1f, URZ ;  /* 0x0000001f04047899 */ /* 0x000fc800080006ff */
[----:B------:R0:W5:Y:S01]  /*3d70*/  @P4 LDG.E.U16 R19, desc[UR20][R4.64] ;  /* 0x0000001404134981 */ /* 0x000162000c1e1500 */
[----:B------:R-:W-:Y:S02]  /*3d80*/  LEA R6, P4, R39, R36, 0x1 ;  /* 0x0000002427067211 */ /* 0x000fe400078808ff */
[----:B------:R-:W-:Y:S02]  /*3d90*/  PRMT R116, RZ, 0x7610, R116 ;  /* 0x00007610ff747816 */ /* 0x000fe40000000074 */
[----:B------:R-:W-:Y:S01]  /*3da0*/  PRMT R118, RZ, 0x7610, R118 ;  /* 0x00007610ff767816 */ /* 0x000fe20000000076 */
[----:B------:R-:W-:Y:S02]  /*3db0*/  IMAD.X R7, R37, 0x1, R34, P4 ;  /* 0x0000000125077824 */ /* 0x000fe400020e0622 */
[----:B0-----:R-:W-:-:S03]  /*3dc0*/  IMAD.U32 R4, RZ, RZ, UR4 ;  /* 0x00000004ff047e24 */ /* 0x001fc6000f8e00ff */
[----:B------:R4:W5:Y:S04]  /*3dd0*/  @P5 LDG.E.U16 R116, desc[UR20][R6.64] ;  /* 0x0000001406745981 */ /* 0x000968000c1e1500 */
[----:B------:R0:W5:Y:S01]  /*3de0*/  @P3 LDG.E.U16 R118, desc[UR20][R36.64] ;  /* 0x0000001424763981 */ /* 0x000162000c1e1500 */
[----:B------:R-:W1:Y:S01]  /*3df0*/  SYNCS.PHASECHK.TRANS64.TRYWAIT P3, [UR11], R4 ;  /* 0x00000004ff0075a7 */ /* 0x000e62000806110b */
[----:B--2---:R-:W-:Y:S02]  /*3e00*/  PRMT R5, R119, 0x5410, R121 ;  /* 0x0000541077057816 */ /* 0x004fe40000000079 */
[----:B----4-:R-:W-:Y:S01]  /*3e10*/  PRMT R6, R115, 0x5410, R117 ;  /* 0x0000541073067816 */ /* 0x010fe20000000075 */
[----:B01----:R-:W-:Y:S06]  /*3e20*/  @!P3 BRA `(.L_x_9) ;  /* 0x00000024006cb947 */ /* 0x003fec0003800000 */
.L_x_17:
[----:B-----5:R-:W-:Y:S01]  /*3e30*/  PRMT R7, R113, 0x5410, R111 ;  /* 0x0000541071077816 */ /* 0x020fe2000000006f */
[----:B------:R-:W-:Y:S01]  /*3e40*/  IMAD.WIDE R90, R73, 0x2, R90 ;  /* 0x00000002495a7825 */ /* 0x000fe200078e025a */
[----:B------:R-:W-:Y:S02]  /*3e50*/  PRMT R8, R109, 0x5410, R8 ;  /* 0x000054106d087816 */ /* 0x000fe40000000008 */
[----:B------:R-:W-:Y:S01]  /*3e60*/  PRMT R9, R107, 0x5410, R9 ;  /* 0x000054106b097816 */ /* 0x000fe20000000009 */
[----:B------:R-:W-:Y:S01]  /*3e70*/  IMAD.WIDE R92, R73, 0x2, R92 ;  /* 0x00000002495c7825 */ /* 0x000fe200078e025c */
[----:B------:R-:W-:Y:S02]  /*3e80*/  PRMT R10, R10, 0x5410, R105 ;  /* 0x000054100a0a7816 */ /* 0x000fe40000000069 */
[----:B------:R-:W-:Y:S01]  /*3e90*/  PRMT R11, R11, 0x5410, R124 ;  /* 0x000054100b0b7816 */ /* 0x000fe2000000007c */
[----:B------:R-:W-:Y:S01]  /*3ea0*/  IMAD.WIDE R94, R73, 0x2, R94 ;  /* 0x00000002495e7825 */ /* 0x000fe200078e025e */
[----:B------:R-:W-:-:S02]  /*3eb0*/  PRMT R12, R12, 0x5410, R87 ;  /* 0x000054100c0c7816 */ /* 0x000fc40000000057 */
[----:B------:R-:W-:Y:S01]  /*3ec0*/  PRMT R13, R13, 0x5410, R122 ;  /* 0x000054100d0d7816 */ /* 0x000fe2000000007a */
        /* <DEDUP_REMOVED lines=9> */
[C---:B------:R-:W-:Y:S01]  /*3f60*/  IMAD.WIDE R102, R73.reuse, 0x2, R102 ;  /* 0x0000000249667825 */ /* 0x040fe200078e0266 */
[----:B------:R-:W-:Y:S02]  /*3f70*/  PRMT R4, R118, 0x5410, R79 ;  /* 0x0000541076047816 */ /* 0x000fe4000000004f */
[----:B------:R-:W-:Y:S01]  /*3f80*/  ISETP.GE.AND P3, PT, R20, R35, PT ;  /* 0x000000231400720c */ /* 0x000fe20003f66270 */
[----:B------:R-:W-:Y:S01]  /*3f90*/  IMAD.WIDE R88, R73, 0x2, R88 ;  /* 0x0000000249587825 */ /* 0x000fe200078e0258 */
[----:B------:R0:W-:Y:S01]  /*3fa0*/  STTM.x16 tmem[UR13], R4 ;  /* 0x00000004000079ed */ /* 0x0001e2000824000d */
[----:B------:R-:W1:Y:S01]  /*3fb0*/  FENCE.VIEW.ASYNC.T ;  /* 0x00000000000073c6 */ /* 0x000e620000000200 */
[----:B------:R-:W-:Y:S01]  /*3fc0*/  PRMT R114, RZ, 0x7610, R114 ;  /* 0x00007610ff727816 */ /* 0x000fe20000000072 */
[----:B-1----:R-:W-:Y:S01]  /*3fd0*/  BAR.SYNC.DEFER_BLOCKING 0x0 ;  /* 0x0000000000007b1d */ /* 0x002fe20000010000 */
[----:B------:R-:W-:-:S02]  /*3fe0*/  PRMT R116, RZ, 0x7610, R116 ;  /* 0x00007610ff747816 */ /* 0x000fc40000000074 */
[----:B------:R-:W-:-:S05]  /*3ff0*/  PRMT R118, RZ, 0x7610, R118 ;  /* 0x00007610ff767816 */ /* 0x000fca0000000076 */
[----:B------:R-:W2:Y:S04]  /*4000*/  @!P3 LDG.E.U16 R114, desc[UR20][R102.64] ;  /* 0x000000146672b981 */ /* 0x000ea8000c1e1500 */
[----:B------:R-:W3:Y:S04]  /*4010*/  @!P3 LDG.E.U16 R116, desc[UR20][R100.64] ;  /* 0x000000146474b981 */ /* 0x000ee8000c1e1500 */
[----:B------:R-:W4:Y:S01]  /*4020*/  @!P3 LDG.E.U16 R118, desc[UR20][R98.64] ;  /* 0x000000146276b981 */ /* 0x000f22000c1e1500 */
[----:B0-----:R-:W-:Y:S02]  /*4030*/  PRMT R4, RZ, 0x7610, R4 ;  /* 0x00007610ff047816 */ /* 0x001fe40000000004 */
[----:B------:R-:W-:-:S02]  /*4040*/  PRMT R6, RZ, 0x7610, R6 ;  /* 0x00007610ff067816 */ /* 0x000fc40000000006 */
[----:B------:R-:W-:Y:S02]  /*4050*/  PRMT R8, RZ, 0x7610, R8 ;  /* 0x00007610ff087816 */ /* 0x000fe40000000008 */
[----:B------:R-:W-:Y:S01]  /*4060*/  PRMT R10, RZ, 0x7610, R10 ;  /* 0x00007610ff0a7816 */ /* 0x000fe2000000000a */
[----:B------:R-:W4:Y:S01]  /*4070*/  @!P3 LDG.E.U16 R4, desc[UR20][R96.64] ;  /* 0x000000146004b981 */ /* 0x000f22000c1e1500 */
[----:B------:R-:W-:-:S03]  /*4080*/  PRMT R12, RZ, 0x7610, R12 ;  /* 0x00007610ff0c7816 */ /* 0x000fc6000000000c */
[----:B------:R-:W4:Y:S04]  /*4090*/  @!P3 LDG.E.U16 R6, desc[UR20][R94.64] ;  /* 0x000000145e06b981 */ /* 0x000f28000c1e1500 */
[----:B------:R-:W4:Y:S04]  /*40a0*/  @!P3 LDG.E.U16 R8, desc[UR20][R92.64] ;  /* 0x000000145c08b981 */ /* 0x000f28000c1e1500 */
[----:B------:R-:W4:Y:S04]  /*40b0*/  @!P3 LDG.E.U16 R10, desc[UR20][R90.64] ;  /* 0x000000145a0ab981 */ /* 0x000f28000c1e1500 */
[----:B------:R-:W4:Y:S01]  /*40c0*/  @!P3 LDG.E.U16 R12, desc[UR20][R88.64] ;  /* 0x00000014580cb981 */ /* 0x000f22000c1e1500 */
[----:B------:R-:W-:Y:S01]  /*40d0*/  BAR.SYNC.DEFER_BLOCKING 0x0 ;  /* 0x0000000000007b1d */ /* 0x000fe20000010000 */
[----:B------:R-:W-:-:S04]  /*40e0*/  ULEA UR11, UR23, UR9, 0x3 ;  /* 0x00000009170b7291 */ /* 0x000fc8000f8e18ff */
[----:B------:R-:W-:Y:S01]  /*40f0*/  UIADD3 UR11, UPT, UPT, UR11, 0x2000, URZ ;  /* 0x000020000b0b7890 */ /* 0x000fe2000fffe0ff */
[----:B--2---:R0:W-:Y:S04]  /*4100*/  STS.U16 [R75+UR9+0x1000], R114 ;  /* 0x001000724b007988 */ /* 0x0041e80008000409 */
[----:B---3--:R0:W-:Y:S04]  /*4110*/  STS.U16 [R75+UR9+0x1200], R116 ;  /* 0x001200744b007988 */ /* 0x0081e80008000409 */
[----:B----4-:R0:W-:Y:S04]  /*4120*/  STS.U16 [R75+UR9+0x1400], R118 ;  /* 0x001400764b007988 */ /* 0x0101e80008000409 */
[----:B------:R0:W-:Y:S04]  /*4130*/  STS.U16 [R75+UR9+0x1600], R4 ;  /* 0x001600044b007988 */ /* 0x0001e80008000409 */
        /* <DEDUP_REMOVED lines=8> */
[----:B------:R-:W-:Y:S02]  /*41c0*/  UIADD3 UR24, UPT, UPT, UR8, 0x88, URZ ;  /* 0x0000008808187890 */ /* 0x000fe4000fffe0ff */
[----:B------:R-:W-:Y:S02]  /*41d0*/  UIADD3 UR25, UPT, UPT, UR8, 0x40, URZ ;  /* 0x0000004008197890 */ /* 0x000fe4000fffe0ff */
        /* <DEDUP_REMOVED lines=11> */
[----:B------:R1:W-:Y:S01]  /*4290*/  UTCHMMA tmem[UR12], gdesc[UR14], tmem[UR8], tmem[UR18], idesc[UR19], UPT ;  /* 0x00ff120e0c0079ea */ /* 0x0003e2000b800008 */
[----:B------:R-:W-:Y:S01]  /*42a0*/  UMOV UR34, 0x0 ;  /* 0x0000000000227882 */ /* 0x000fe20000000000 */
[----:B------:R-:W-:Y:S01]  /*42b0*/  UMOV UR35, 0x8100010 ;  /* 0x0810001000237882 */ /* 0x000fe20000000000 */
[----:B------:R1:W-:Y:S01]  /*42c0*/  UTCHMMA tmem[UR24], gdesc[UR16], tmem[UR8], tmem[UR26], idesc[UR27], UPT ;  /* 0x00ff1a10180079ea */ /* 0x0003e2000b800008 */
[----:B------:R-:W-:Y:S01]  /*42d0*/  UMOV UR4, UR6 ;  /* 0x0000000600047c82 */ /* 0x000fe20008000000 */
[----:B------:R1:W-:Y:S01]  /*42e0*/  UTCHMMA tmem[UR28], gdesc[UR14], tmem[UR25], tmem[UR30], idesc[UR31], UPT ;  /* 0x00ff1e0e1c0079ea */ /* 0x0003e2000b800019 */
[----:B------:R1:W-:Y:S01]  /*42f0*/  UTCHMMA tmem[UR32], gdesc[UR16], tmem[UR29], tmem[UR34], idesc[UR35], UPT ;  /* 0x00ff2210200079ea */ /* 0x0003e2000b80001d */
[----:B------:R1:W-:Y:S01]  /*4300*/  UTCBAR [UR4], URZ ;  /* 0x000000ff040073e9 */ /* 0x0003e200080000ff */
[----:B------:R-:W-:Y:S01]  /*4310*/  NOP ;  /* 0x0000000000007918 */ /* 0x000fe20000000000 */
.L_x_10:
[----:B------:R-:W-:Y:S01]  /*4320*/  UIADD3 UR23, UPT, UPT, UR23, 0x1, URZ ;  /* 0x0000000117177890 */ /* 0x000fe2000fffe0ff */
[----:B------:R-:W-:Y:S01]  /*4330*/  IMAD.WIDE R36, R77, 0x2, R36 ;  /* 0x000000024d247825 */ /* 0x000fe200078e0224 */
[----:B------:R-:W-:Y:S02]  /*4340*/  UIADD3 UR22, UPT, UPT, UR22, -0x1, URZ ;  /* 0xffffffff16167890 */ /* 0x000fe4000fffe0ff */
[----:B------:R-:W-:Y:S01]  /*4350*/  UISETP.GT.AND UP0, UPT, UR23, 0x1, UPT ;  /* 0x000000011700788c */ /* 0x000fe2000bf04270 */
[----:B------:R-:W-:-:S03]  /*4360*/  VIADD R35, R35, 0xffffffe0 ;  /* 0xffffffe023237836 */ /* 0x000fc60000000000 */
[----:B-1----:R-:W-:Y:S02]  /*4370*/  USEL UR4, URZ, 0x1, !UP0 ;  /* 0x00000001ff047887 */ /* 0x002fe4000c000000 */
[----:B------:R-:W-:Y:S02]  /*4380*/  USEL UR23, UR23, URZ, !UP0 ;  /* 0x000000ff17177287 */ /* 0x000fe4000c000000 */
[----:B------:R-:W-:Y:S02]  /*4390*/  UISETP.NE.U32.AND UP0, UPT, UR22, URZ, UPT ;  /* 0x000000ff1600728c */ /* 0x000fe4000bf05070 */
[----:B------:R-:W-:-:S03]  /*43a0*/  ULOP3.LUT UR6, UR5, UR4, URZ, 0x3c, !UPT ;  /* 0x0000000405067292 */ /* 0x000fc6000f8e3cff */
[----:B------:R-:W-:-:S04]  /*43b0*/  UMOV UR4, UR5 ;  /* 0x0000000500047c82 */ /* 0x000fc80008000000 */
[----:B------:R-:W-:Y:S01]  /*43c0*/  UMOV UR5, UR6 ;  /* 0x0000000600057c82 */ /* 0x000fe20008000000 */
[----:B------:R-:W-:Y:S05]  /*43d0*/  BRA.U UP0, `(.L_x_11) ;  /* 0xfffffff100047547 */ /* 0x000fea000b83ffff */
.L_x_8:
[----:B------:R-:W-:Y:S01]  /*43e0*/  ISETP.GE.AND P0, PT, R3, 0x20, PT ;  /* 0x000000200300780c */ /* 0x000fe20003f06270 */
[----:B------:R-:W1:Y:S01]  /*43f0*/  LDCU UR5, c[0x0][0x3b4] ;  /* 0x00007680ff0577ac */ /* 0x000e620008000800 */
[----:B------:R-:W2:Y:S01]  /*4400*/  LDCU UR6, c[0x0][0x3b8] ;  /* 0x00007700ff0677ac */ /* 0x000ea20008000800 */
[----:B------:R-:W3:Y:S10]  /*4410*/  LDCU.128 UR12, c[0x0][0x390] ;  /* 0x00007200ff0c77ac */ /* 0x000ef40008000c00 */
[----:B------:R-:W-:Y:S05]  /*4420*/  @!P0 BRA `(.L_x_12) ;  /* 0x0000000000108947 */ /* 0x000fea0003800000 */
[----:B------:R-:W-:-:S06]  /*4430*/  USHF.L.U32 UR4, UR4, 0x1f, URZ ;  /* 0x0000001f04047899 */ /* 0x000fcc00080006ff */
[----:B------:R-:W-:-:S04]  /*4440*/  IMAD.U32 R3, RZ, RZ, UR4 ;  /* 0x00000004ff037e24 */ /* 0x000fc8000f8e00ff */
[----:B------:R-:W4:Y:S02]  /*4450*/  SYNCS.PHASECHK.TRANS64.TRYWAIT P0, [UR11], R3 ;  /* 0x00000003ff0075a7 */ /* 0x000f24000800110b */
[----:B----4-:R-:W-:Y:S05]  /*4460*/  @!P0 BRA `(.L_x_13) ;  /* 0x0000001c00e88947 */ /* 0x010fea0003800000 */
.L_x_12:
[----:B------:R-:W-:Y:S01]  /*4470*/  BAR.SYNC.DEFER_BLOCKING 0x0 ;  /* 0x0000000000007b1d */ /* 0x000fe20000010000 */
[----:B--2---:R-:W-:Y:S01]  /*4480*/  IMAD R68, R0, UR6, RZ ;  /* 0x0000000600447c24 */ /* 0x004fe2000f8e02ff */
[----:B---3--:R-:W-:Y:S01]  /*4490*/  ISETP.GE.AND P0, PT, R2, UR14, PT ;  /* 0x0000000e02007c0c */ /* 0x008fe2000bf06270 */
[----:B------:R-:W-:Y:S02]  /*44a0*/  VIADD R70, R0, 0x2 ;  /* 0x0000000200467836 */ /* 0x000fe40000000000 */
[----:B------:R-:W-:Y:S02]  /*44b0*/  VIADD R69, R68, UR6 ;  /* 0x0000000644457c36 */ /* 0x000fe40008000000 */
[----:B------:R-:W-:Y:S01]  /*44c0*/  VIADD R71, R0, 0x1 ;  /* 0x0000000100477836 */ /* 0x000fe20000000000 */
[----:B------:R-:W-:Y:S01]  /*44d0*/  ISETP.LT.AND P4, PT, R70, UR15, !P0 ;  /* 0x0000000f46007c0c */ /* 0x000fe2000c781270 */
[----:B-1----:R-:W-:Y:S02]  /*44e0*/  IMAD R3, R2, UR5, RZ ;  /* 0x0000000502037c24 */ /* 0x002fe4000f8e02ff */
[----:B------:R-:W-:Y:S01]  /*44f0*/  VIADD R70, R69, UR6 ;  /* 0x0000000645467c36 */ /* 0x000fe20008000000 */
[----:B------:R-:W-:Y:S01]  /*4500*/  ISETP.LT.AND P5, PT, R71, UR15, !P0 ;  /* 0x0000000f47007c0c */ /* 0x000fe2000c7a1270 */
[----:B------:R-:W-:Y:S01]  /*4510*/  VIADD R88, R0, 0x3 ;  /* 0x0000000300587836 */ /* 0x000fe20000000000 */
[----:B------:R-:W-:Y:S01]  /*4520*/  LEA R2, P3, R3, UR12, 0x1 ;  /* 0x0000000c03027c11 */ /* 0x000fe2000f8608ff */
[----:B------:R-:W-:-:S02]  /*4530*/  VIADD R71, R70, UR6 ;  /* 0x0000000646477c36 */ /* 0x000fc40008000000 */
[----:B------:R-:W-:Y:S01]  /*4540*/  VIADD R87, R0, 0x4 ;  /* 0x0000000400577836 */ /* 0x000fe20000000000 */
[----:B------:R-:W-:Y:S02]  /*4550*/  LEA.HI.X.SX32 R3, R3, UR13, 0x1, P3 ;  /* 0x0000000d03037c11 */ /* 0x000fe400098f0eff */
[CC--:B------:R-:W-:Y:S02]  /*4560*/  LEA R78, P3, R68.reuse, R2.reuse, 0x1 ;  /* 0x00000002444e7211 */ /* 0x0c0fe400078608ff */
[C---:B------:R-:W-:Y:S01]  /*4570*/  LEA R80, P6, R69.reuse, R2, 0x1 ;  /* 0x0000000245507211 */ /* 0x040fe200078c08ff */
[----:B------:R-:W1:Y:S02]  /*4580*/  @!P2 SYNCS.CCTL.IV [UR9+0x2000] ;  /* 0x00200000ff00a9b1 */ /* 0x000e640008000009 */
[----:B-1----:R-:W-:Y:S01]  /*4590*/  BAR.SYNC.DEFER_BLOCKING 0x0 ;  /* 0x0000000000007b1d */ /* 0x002fe20000010000 */
[-C--:B------:R-:W-:Y:S02]  /*45a0*/  LEA.HI.X.SX32 R79, R68, R3.reuse, 0x1, P3 ;  /* 0x00000003444f7211 */ /* 0x080fe400018f0eff */
[----:B------:R-:W-:-:S02]  /*45b0*/  LEA.HI.X.SX32 R81, R69, R3, 0x1, P6 ;  /* 0x0000000345517211 */ /* 0x000fc400030f0eff */
[CC--:B------:R-:W-:Y:S02]  /*45c0*/  LEA R82, P3, R70.reuse, R2.reuse, 0x1 ;  /* 0x0000000246527211 */ /* 0x0c0fe400078608ff */
[C---:B------:R-:W-:Y:S01]  /*45d0*/  LEA R74, P6, R71.reuse, R2, 0x1 ;  /* 0x00000002474a7211 */ /* 0x040fe200078c08ff */
[----:B0-----:R-:W0:Y:S01]  /*45e0*/  LDTM.x64 R4, tmem[UR10] ;  /* 0x0000000a000479ee */ /* 0x001e220008340000 */
[-C--:B------:R-:W-:Y:S02]  /*45f0*/  LEA.HI.X.SX32 R83, R70, R3.reuse, 0x1, P3 ;  /* 0x0000000346537211 */ /* 0x080fe400018f0eff */
[----:B------:R-:W-:Y:S01]  /*4600*/  LEA.HI.X.SX32 R75, R71, R3, 0x1, P6 ;  /* 0x00000003474b7211 */ /* 0x000fe200030f0eff */
[----:B------:R-:W1:Y:S01]  /*4610*/  @!P2 SYNCS.CCTL.IV [UR9+0x2008] ;  /* 0x00200800ff00a9b1 */ /* 0x000e620008000009 */
[C---:B------:R-:W-:Y:S01]  /*4620*/  ISETP.LT.AND P2, PT, R0.reuse, UR15, !P0 ;  /* 0x0000000f00007c0c */ /* 0x040fe2000c741270 */
[----:B------:R-:W-:Y:S01]  /*4630*/  NOP ;  /* 0x0000000000007918 */ /* 0x000fe20000000000 */
[----:B0-----:R-:W-:Y:S01]  /*4640*/  F2FP.F16.F32.PACK_AB R86, R5, R4 ;  /* 0x000000040556723e */ /* 0x001fe200000000ff */
[----:B------:R-:W-:Y:S01]  /*4650*/  VIADD R4, R71, UR6 ;  /* 0x0000000647047c36 */ /* 0x000fe20008000000 */
[----:B------:R-:W-:Y:S01]  /*4660*/  F2FP.F16.F32.PACK_AB R6, R7, R6 ;  /* 0x000000060706723e */ /* 0x000fe200000000ff */
[----:B------:R-:W-:Y:S01]  /*4670*/  VIADD R7, R0, 0x6 ;  /* 0x0000000600077836 */ /* 0x000fe20000000000 */
[----:B------:R-:W-:Y:S01]  /*4680*/  F2FP.F16.F32.PACK_AB R8, R9, R8 ;  /* 0x000000080908723e */ /* 0x000fe200000000ff */
[C---:B------:R-:W-:Y:S01]  /*4690*/  VIADD R5, R4.reuse, UR6 ;  /* 0x0000000604057c36 */ /* 0x040fe20008000000 */
[----:B------:R-:W-:-:S05]  /*46a0*/  LEA R76, P3, R4, R2, 0x1 ;  /* 0x00000002044c7211 */ /* 0x000fca00078608ff */
[----:B------:R0:W-:Y:S01]  /*46b0*/  @P2 STG.E.U16 desc[UR20][R78.64], R86 ;  /* 0x000000564e002986 */ /* 0x0001e2000c101514 */
[----:B------:R-:W-:Y:S01]  /*46c0*/  PRMT R9, R6, 0x7632, R9 ;  /* 0x0000763206097816 */ /* 0x000fe20000000009 */
[C---:B------:R-:W-:Y:S01]  /*46d0*/  VIADD R69, R5.reuse, UR6 ;  /* 0x0000000605457c36 */ /* 0x040fe20008000000 */
[-C--:B------:R-:W-:Y:S02]  /*46e0*/  LEA R70, P6, R5, R2.reuse, 0x1 ;  /* 0x0000000205467211 */ /* 0x080fe400078c08ff */
[-C--:B------:R-:W-:Y:S01]  /*46f0*/  LEA.HI.X.SX32 R77, R4, R3.reuse, 0x1, P3 ;  /* 0x00000003044d7211 */ /* 0x080fe200018f0eff */
[----:B------:R-:W-:Y:S01]  /*4700*/  VIADD R84, R69, UR6 ;  /* 0x0000000645547c36 */ /* 0x000fe20008000000 */
[----:B------:R-:W-:Y:S02]  /*4710*/  LEA.HI.X.SX32 R71, R5, R3, 0x1, P6 ;  /* 0x0000000305477211 */ /* 0x000fe400030f0eff */
[-C--:B------:R-:W-:Y:S01]  /*4720*/  LEA R72, P3, R69, R2.reuse, 0x1 ;  /* 0x0000000245487211 */ /* 0x080fe200078608ff */
[C---:B------:R-:W-:Y:S01]  /*4730*/  VIADD R85, R84.reuse, UR6 ;  /* 0x0000000654557c36 */ /* 0x040fe20008000000 */
[----:B------:R-:W-:-:S02]  /*4740*/  LEA R68, P6, R84, R2, 0x1 ;  /* 0x0000000254447211 */ /* 0x000fc400078c08ff */
[-C--:B------:R-:W-:Y:S02]  /*4750*/  LEA.HI.X.SX32 R73, R69, R3.reuse, 0x1, P3 ;  /* 0x0000000345497211 */ /* 0x080fe400018f0eff */
[-C--:B------:R-:W-:Y:S01]  /*4760*/  LEA.HI.X.SX32 R69, R84, R3.reuse, 0x1, P6 ;  /* 0x0000000354457211 */ /* 0x080fe200030f0eff */
[----:B------:R-:W-:Y:S01]  /*4770*/  VIADD R84, R0, 0x5 ;  /* 0x0000000500547836 */ /* 0x000fe20000000000 */
[----:B------:R-:W-:Y:S02]  /*4780*/  ISETP.LT.AND P6, PT, R88, UR15, !P0 ;  /* 0x0000000f58007c0c */ /* 0x000fe4000c7c1270 */
[C---:B------:R-:W-:Y:S02]  /*4790*/  LEA R4, P3, R85.reuse, R2, 0x1 ;  /* 0x0000000255047211 */ /* 0x040fe400078608ff */
[----:B0-----:R-:W-:Y:S02]  /*47a0*/  PRMT R79, R86, 0x7632, R79 ;  /* 0x00007632564f7816 */ /* 0x001fe4000000004f */
[C---:B------:R-:W-:Y:S01]  /*47b0*/  LEA.HI.X.SX32 R5, R85.reuse, R3, 0x1, P3 ;  /* 0x0000000355057211 */ /* 0x040fe200018f0eff */
[----:B------:R-:W-:Y:S01]  /*47c0*/  VIADD R85, R85, UR6 ;  /* 0x0000000655557c36 */ /* 0x000fe20008000000 */
[----:B------:R-:W-:Y:S01]  /*47d0*/  ISETP.LT.AND P3, PT, R87, UR15, !P0 ;  /* 0x0000000f57007c0c */ /* 0x000fe2000c761270 */
[----:B------:R-:W-:Y:S01]  /*47e0*/  @P5 STG.E.U16 desc[UR20][R80.64], R79 ;  /* 0x0000004f50005986 */ /* 0x000fe2000c101514 */
[----:B------:R-:W-:-:S02]  /*47f0*/  ISETP.LT.AND P2, PT, R84, UR15, !P0 ;  /* 0x0000000f54007c0c */ /* 0x000fc4000c741270 */
[----:B------:R-:W-:Y:S01]  /*4800*/  PRMT R84, R6, 0x7610, R84 ;  /* 0x0000761006547816 */ /* 0x000fe20000000054 */
[C---:B------:R-:W-:Y:S01]  /*4810*/  VIADD R6, R0.reuse, 0x8 ;  /* 0x0000000800067836 */ /* 0x040fe20000000000 */
[----:B------:R-:W-:Y:S01]  /*4820*/  ISETP.LT.AND P5, PT, R7, UR15, !P0 ;  /* 0x0000000f07007c0c */ /* 0x000fe2000c7a1270 */
[----:B------:R-:W-:Y:S01]  /*4830*/  VIADD R7, R0, 0x7 ;  /* 0x0000000700077836 */ /* 0x000fe20000000000 */
[----:B------:R-:W-:Y:S01]  /*4840*/  F2FP.F16.F32.PACK_AB R10, R11, R10 ;  /* 0x0000000a0b0a723e */ /* 0x000fe200000000ff */
[----:B------:R-:W-:Y:S01]  /*4850*/  @P4 STG.E.U16 desc[UR20][R82.64], R84 ;  /* 0x0000005452004986 */ /* 0x000fe2000c101514 */
[----:B------:R-:W-:Y:S02]  /*4860*/  F2FP.F16.F32.PACK_AB R12, R13, R12 ;  /* 0x0000000c0d0c723e */ /* 0x000fe400000000ff */
[----:B------:R-:W-:Y:S01]  /*4870*/  ISETP.LT.AND P4, PT, R7, UR15, !P0 ;  /* 0x0000000f07007c0c */ /* 0x000fe2000c781270 */
[----:B------:R0:W-:Y:S01]  /*4880*/  @P6 STG.E.U16 desc[UR20][R74.64], R9 ;  /* 0x000000094a006986 */ /* 0x0001e2000c101514 */
[----:B------:R-:W-:Y:S01]  /*4890*/  ISETP.LT.AND P6, PT, R6, UR15, !P0 ;  /* 0x0000000f06007c0c */ /* 0x000fe2000c7c1270 */
[----:B------:R-:W-:Y:S01]  /*48a0*/  VIADD R6, R0, 0x9 ;  /* 0x0000000900067836 */ /* 0x000fe20000000000 */
[----:B------:R-:W-:Y:S01]  /*48b0*/  PRMT R7, R8, 0x7632, R7 ;  /* 0x0000763208077816 */ /* 0x000fe20000000007 */
[----:B------:R2:W-:Y:S01]  /*48c0*/  @P3 STG.E.U16 desc[UR20][R76.64], R8 ;  /* 0x000000084c003986 */ /* 0x0005e2000c101514 */
[----:B------:R-:W-:-:S02]  /*48d0*/  PRMT R11, R10, 0x7632, R11 ;  /* 0x000076320a0b7816 */ /* 0x000fc4000000000b */
[----:B------:R-:W-:Y:S01]  /*48e0*/  ISETP.LT.AND P3, PT, R6, UR15, !P0 ;  /* 0x0000000f06007c0c */ /* 0x000fe2000c761270 */
[----:B------:R-:W-:Y:S01]  /*48f0*/  VIADD R6, R0, 0xa ;  /* 0x0000000a00067836 */ /* 0x000fe20000000000 */
[----:B------:R3:W-:Y:S01]  /*4900*/  @P2 STG.E.U16 desc[UR20][R70.64], R7 ;  /* 0x0000000746002986 */ /* 0x0007e2000c101514 */
[----:B------:R-:W-:Y:S01]  /*4910*/  PRMT R13, R12, 0x7610, R13 ;  /* 0x000076100c0d7816 */ /* 0x000fe2000000000d */
[----:B0-----:R-:W-:Y:S02]  /*4920*/  VIADD R9, R0, 0xd ;  /* 0x0000000d00097836 */ /* 0x001fe40000000000 */
[----:B------:R-:W-:Y:S01]  /*4930*/  ISETP.LT.AND P2, PT, R6, UR15, !P0 ;  /* 0x0000000f06007c0c */ /* 0x000fe2000c741270 */
[C---:B------:R-:W-:Y:S01]  /*4940*/  VIADD R6, R0.reuse, 0xb ;  /* 0x0000000b00067836 */ /* 0x040fe20000000000 */
[----:B------:R-:W-:Y:S01]  /*4950*/  @P5 STG.E.U16 desc[UR20][R72.64], R10 ;  /* 0x0000000a48005986 */ /* 0x000fe2000c101514 */
[C---:B--2---:R-:W-:Y:S01]  /*4960*/  VIADD R8, R0.reuse, 0xc ;  /* 0x0000000c00087836 */ /* 0x044fe20000000000 */
[----:B------:R-:W-:Y:S01]  /*4970*/  F2FP.F16.F32.PACK_AB R14, R15, R14 ;  /* 0x0000000e0f0e723e */ /* 0x000fe200000000ff */
[----:B------:R-:W-:Y:S01]  /*4980*/  VIADD R15, R0, 0x3e ;  /* 0x0000003e000f7836 */ /* 0x000fe20000000000 */
[----:B------:R-:W-:Y:S01]  /*4990*/  ISETP.LT.AND P5, PT, R6, UR15, !P0 ;  /* 0x0000000f06007c0c */ /* 0x000fe2000c7a1270 */
[----:B------:R0:W-:Y:S01]  /*49a0*/  @P4 STG.E.U16 desc[UR20][R68.64], R11 ;  /* 0x0000000b44004986 */ /* 0x0001e2000c101514 */
[----:B------:R-:W-:-:S02]  /*49b0*/  LEA R6, P4, R85, R2, 0x1 ;  /* 0x0000000255067211 */ /* 0x000fc400078808ff */
[----:B------:R-:W-:Y:S01]  /*49c0*/  F2FP.F16.F32.PACK_AB R16, R17, R16 ;  /* 0x000000101110723e */ /* 0x000fe200000000ff */
[----:B------:R2:W-:Y:S01]  /*49d0*/  @P6 STG.E.U16 desc[UR20][R4.64], R13 ;  /* 0x0000000d04006986 */ /* 0x0005e2000c101514 */
[CC--:B---3--:R-:W-:Y:S01]  /*49e0*/  LEA.HI.X.SX32 R7, R85.reuse, R3.reuse, 0x1, P4 ;  /* 0x0000000355077211 */ /* 0x0c8fe200020f0eff */
[----:B------:R-:W-:Y:S01]  /*49f0*/  VIADD R85, R85, UR6 ;  /* 0x0000000655557c36 */ /* 0x000fe20008000000 */
[----:B------:R-:W-:Y:S02]  /*4a00*/  ISETP.LT.AND P4, PT, R8, UR15, !P0 ;  /* 0x0000000f08007c0c */ /* 0x000fe4000c781270 */
[----:B------:R-:W-:Y:S02]  /*4a10*/  F2FP.F16.F32.PACK_AB R18, R19, R18 ;  /* 0x000000121312723e */ /* 0x000fe400000000ff */
[C---:B------:R-:W-:Y:S02]  /*4a20*/  LEA R8, P6, R85.reuse, R2, 0x1 ;  /* 0x0000000255087211 */ /* 0x040fe400078c08ff */
[----:B0-----:R-:W-:Y:S01]  /*4a30*/  PRMT R69, R12, 0x7632, R69 ;  /* 0x000076320c457816 */ /* 0x001fe20000000045 */
[----:B------:R-:W-:Y:S01]  /*4a40*/  VIADD R12, R85, UR6 ;  /* 0x00000006550c7c36 */ /* 0x000fe20008000000 */
[----:B------:R-:W-:Y:S01]  /*4a50*/  F2FP.F16.F32.PACK_AB R20, R21, R20 ;  /* 0x000000141514723e */ /* 0x000fe200000000ff */
[C---:B--2---:R-:W-:Y:S01]  /*4a60*/  VIADD R4, R0.reuse, 0xe ;  /* 0x0000000e00047836 */ /* 0x044fe20000000000 */
[----:B------:R-:W-:Y:S01]  /*4a70*/  F2FP.F16.F32.PACK_AB R22, R23, R22 ;  /* 0x000000161716723e */ /* 0x000fe200000000ff */
[----:B------:R0:W-:Y:S01]  /*4a80*/  @P3 STG.E.U16 desc[UR20][R6.64], R69 ;  /* 0x0000004506003986 */ /* 0x0001e2000c101514 */
[----:B------:R-:W-:Y:S01]  /*4a90*/  ISETP.LT.AND P3, PT, R9, UR15, !P0 ;  /* 0x0000000f09007c0c */ /* 0x000fe2000c761270 */
[----:B------:R-:W-:Y:S01]  /*4aa0*/  VIADD R5, R0, 0xf ;  /* 0x0000000f00057836 */ /* 0x000fe20000000000 */
[----:B------:R-:W-:-:S02]  /*4ab0*/  LEA.HI.X.SX32 R9, R85, R3, 0x1, P6 ;  /* 0x0000000355097211 */ /* 0x000fc400030f0eff */
[C---:B------:R-:W-:Y:S02]  /*4ac0*/  LEA R10, P6, R12.reuse, R2, 0x1 ;  /* 0x000000020c0a7211 */ /* 0x040fe400078c08ff */
[----:B------:R-:W-:Y:S01]  /*4ad0*/  F2FP.F16.F32.PACK_AB R24, R25, R24 ;  /* 0x000000181918723e */ /* 0x000fe200000000ff */
[----:B------:R2:W-:Y:S01]  /*4ae0*/  @P2 STG.E.U16 desc[UR20][R8.64], R14 ;  /* 0x0000000e08002986 */ /* 0x0005e2000c101514 */
[C---:B------:R-:W-:Y:S01]  /*4af0*/  LEA.HI.X.SX32 R11, R12.reuse, R3, 0x1, P6 ;  /* 0x000000030c0b7211 */ /* 0x040fe200030f0eff */
[----:B------:R-:W-:Y:S01]  /*4b00*/  VIADD R12, R12, UR6 ;  /* 0x000000060c0c7c36 */ /* 0x000fe20008000000 */
[----:B------:R-:W-:Y:S02]  /*4b10*/  ISETP.LT.AND P2, PT, R4, UR15, !P0 ;  /* 0x0000000f04007c0c */ /* 0x000fe4000c741270 */
[----:B0-----:R-:W-:Y:S01]  /*4b20*/  PRMT R7, R14, 0x7632, R7 ;  /* 0x000076320e077816 */ /* 0x001fe20000000007 */
[C---:B------:R-:W-:Y:S01]  /*4b30*/  VIADD R13, R12.reuse, UR6 ;  /* 0x000000060c0d7c36 */ /* 0x040fe20008000000 */
[----:B------:R-:W-:-:S02]  /*4b40*/  LEA R4, P6, R12, R2, 0x1 ;  /* 0x000000020c047211 */ /* 0x000fc400078c08ff */
[----:B------:R-:W-:Y:S01]  /*4b50*/  F2FP.F16.F32.PACK_AB R26, R27, R26 ;  /* 0x0000001a1b1a723e */ /* 0x000fe200000000ff */
[----:B------:R0:W-:Y:S01]  /*4b60*/  @P5 STG.E.U16 desc[UR20][R10.64], R7 ;  /* 0x000000070a005986 */ /* 0x0001e2000c101514 */
[----:B------:R-:W-:Y:S01]  /*4b70*/  ISETP.LT.AND P5, PT, R5, UR15, !P0 ;  /* 0x0000000f05007c0c */ /* 0x000fe2000c7a1270 */
[----:B--2---:R-:W-:Y:S01]  /*4b80*/  VIADD R8, R0, 0x10 ;  /* 0x0000001000087836 */ /* 0x004fe20000000000 */
[----:B------:R-:W-:Y:S01]  /*4b90*/  LEA.HI.X.SX32 R5, R12, R3, 0x1, P6 ;  /* 0x000000030c057211 */ /* 0x000fe200030f0eff */
[C---:B------:R-:W-:Y:S01]  /*4ba0*/  VIADD R9, R0.reuse, 0x11 ;  /* 0x0000001100097836 */ /* 0x040fe20000000000 */
[----:B------:R-:W-:Y:S01]  /*4bb0*/  LEA R6, P6, R13, R2, 0x1 ;  /* 0x000000020d067211 */ /* 0x000fe200078c08ff */
[----:B------:R-:W-:Y:S01]  /*4bc0*/  VIADD R14, R0, 0x3f ;  /* 0x0000003f000e7836 */ /* 0x000fe20000000000 */
[----:B------:R-:W-:Y:S01]  /*4bd0*/  F2FP.F16.F32.PACK_AB R28, R29, R28 ;  /* 0x0000001c1d1c723e */ /* 0x000fe200000000ff */
[----:B------:R2:W-:Y:S01]  /*4be0*/  @P4 STG.E.U16 desc[UR20][R4.64], R16 ;  /* 0x0000001004004986 */ /* 0x0005e2000c101514 */
[----:B------:R-:W-:-:S02]  /*4bf0*/  ISETP.LT.AND P4, PT, R8, UR15, !P0 ;  /* 0x0000000f08007c0c */ /* 0x000fc4000c781270 */
[----:B------:R-:W-:Y:S02]  /*4c00*/  F2FP.F16.F32.PACK_AB R30, R31, R30 ;  /* 0x0000001e1f1e723e */ /* 0x000fe400000000ff */
[CC--:B0-----:R-:W-:Y:S01]  /*4c10*/  LEA.HI.X.SX32 R7, R13.reuse, R3.reuse, 0x1, P6 ;  /* 0x000000030d077211 */ /* 0x0c1fe200030f0eff */
[----:B------:R-:W-:Y:S01]  /*4c20*/  VIADD R13, R13, UR6 ;  /* 0x000000060d0d7c36 */ /* 0x000fe20008000000 */
[----:B------:R-:W-:Y:S02]  /*4c30*/  PRMT R11, R16, 0x7632, R11 ;  /* 0x00007632100b7816 */ /* 0x000fe4000000000b */
[----:B------:R-:W-:Y:S01]  /*4c40*/  F2FP.F16.F32.PACK_AB R32, R33, R32 ;  /* 0x000000202120723e */ /* 0x000fe200000000ff */
[C---:B------:R-:W-:Y:S01]  /*4c50*/  VIADD R12, R13.reuse, UR6 ;  /* 0x000000060d0c7c36 */ /* 0x040fe20008000000 */
[-C--:B------:R-:W-:Y:S01]  /*4c60*/  LEA R8, P6, R13, R2.reuse, 0x1 ;  /* 0x000000020d087211 */ /* 0x080fe200078c08ff */
[----:B------:R0:W-:Y:S01]  /*4c70*/  @P3 STG.E.U16 desc[UR20][R6.64], R11 ;  /* 0x0000000b06003986 */ /* 0x0001e2000c101514 */
[----:B------:R-:W-:Y:S01]  /*4c80*/  ISETP.LT.AND P3, PT, R9, UR15, !P0 ;  /* 0x0000000f09007c0c */ /* 0x000fe2000c761270 */
[C---:B--2---:R-:W-:Y:S01]  /*4c90*/  VIADD R4, R0.reuse, 0x12 ;  /* 0x0000001200047836 */ /* 0x044fe20000000000 */
[----:B------:R-:W-:Y:S01]  /*4ca0*/  LEA.HI.X.SX32 R9, R13, R3, 0x1, P6 ;  /* 0x000000030d097211 */ /* 0x000fe200030f0eff */
[----:B------:R-:W-:Y:S01]  /*4cb0*/  VIADD R5, R0, 0x13 ;  /* 0x0000001300057836 */ /* 0x000fe20000000000 */
[----:B------:R-:W-:-:S02]  /*4cc0*/  LEA R10, P6, R12, R2, 0x1 ;  /* 0x000000020c0a7211 */ /* 0x000fc400078c08ff */
[----:B------:R-:W-:Y:S01]  /*4cd0*/  F2FP.F16.F32.PACK_AB R34, R35, R34 ;  /* 0x000000222322723e */ /* 0x000fe200000000ff */
[----:B------:R2:W-:Y:S01]  /*4ce0*/  @P2 STG.E.U16 desc[UR20][R8.64], R18 ;  /* 0x0000001208002986 */ /* 0x0005e2000c101514 */
[----:B------:R-:W-:Y:S02]  /*4cf0*/  ISETP.LT.AND P2, PT, R4, UR15, !P0 ;  /* 0x0000000f04007c0c */ /* 0x000fe4000c741270 */
        /* <DEDUP_REMOVED lines=9> */
[----:B--2---:R-:W-:Y:S01]  /*4d90*/  VIADD R8, R0, 0x14 ;  /* 0x0000001400087836 */ /* 0x004fe20000000000 */
        /* <DEDUP_REMOVED lines=71> */
[C---:B0-----:R-:W-:Y:S01]  /*5210*/  LEA.HI.X.SX32 R7, R13.reuse, R3, 0x1, P6 ;  /* 0x000000030d077211 */ /* 0x041fe200030f0eff */
[----:B------:R-:W-:Y:S01]  /*5220*/  VIADD R13, R13, UR6 ;  /* 0x000000060d0d7c36 */ /* 0x000fe20008000000 */
[----:B------:R-:W-:-:S03]  /*5230*/  PRMT R11, R28, 0x7632, R11 ;  /* 0x000076321c0b7816 */ /* 0x000fc6000000000b */
[C---:B------:R-:W-:Y:S01]  /*5240*/  VIADD R12, R13.reuse, UR6 ;  /* 0x000000060d0c7c36 */ /* 0x040fe20008000000 */
[-C--:B------:R-:W-:Y:S01]  /*5250*/  LEA R8, P6, R13, R2.reuse, 0x1 ;  /* 0x000000020d087211 */ /* 0x080fe200078c08ff */
[----:B------:R0:W-:Y:S01]  /*5260*/  @P3 STG.E.U16 desc[UR20][R6.64], R11 ;  /* 0x0000000b06003986 */ /* 0x0001e2000c101514 */
[----:B------:R-:W-:Y:S01]  /*5270*/  ISETP.LT.AND P3, PT, R9, UR15, !P0 ;  /* 0x0000000f09007c0c */ /* 0x000fe2000c761270 */
[C---:B--2---:R-:W-:Y:S01]  /*5280*/  VIADD R4, R0.reuse, 0x1e ;  /* 0x0000001e00047836 */ /* 0x044fe20000000000 */
[----:B------:R-:W-:Y:S01]  /*5290*/  LEA.HI.X.SX32 R9, R13, R3, 0x1, P6 ;  /* 0x000000030d097211 */ /* 0x000fe200030f0eff */
[----:B------:R-:W-:Y:S01]  /*52a0*/  VIADD R5, R0, 0x1f ;  /* 0x0000001f00057836 */ /* 0x000fe20000000000 */
[----:B------:R-:W-:-:S03]  /*52b0*/  LEA R10, P6, R12, R2, 0x1 ;  /* 0x000000020c0a7211 */ /* 0x000fc600078c08ff */
[----:B------:R2:W-:Y:S01]  /*52c0*/  @P2 STG.E.U16 desc[UR20][R8.64], R30 ;  /* 0x0000001e08002986 */ /* 0x0005e2000c101514 */
[----:B------:R-:W-:Y:S02]  /*52d0*/  ISETP.LT.AND P2, PT, R4, UR15, !P0 ;  /* 0x0000000f04007c0c */ /* 0x000fe4000c741270 */
[C---:B0-----:R-:W-:Y:S01]  /*52e0*/  LEA.HI.X.SX32 R11, R12.reuse, R3, 0x1, P6 ;  /* 0x000000030c0b7211 */ /* 0x041fe200030f0eff */
[----:B------:R-:W-:Y:S01]  /*52f0*/  VIADD R12, R12, UR6 ;  /* 0x000000060c0c7c36 */ /* 0x000fe20008000000 */
[----:B------:R-:W-:-:S03]  /*5300*/  PRMT R7, R30, 0x7632, R7 ;  /* 0x000076321e077816 */ /* 0x000fc60000000007 */
[C---:B------:R-:W-:Y:S01]  /*5310*/  VIADD R13, R12.reuse, UR6 ;  /* 0x000000060c0d7c36 */ /* 0x040fe20008000000 */
[-C--:B------:R-:W-:Y:S01]  /*5320*/  LEA R4, P6, R12, R2.reuse, 0x1 ;  /* 0x000000020c047211 */ /* 0x080fe200078c08ff */
[----:B------:R0:W-:Y:S01]  /*5330*/  @P5 STG.E.U16 desc[UR20][R10.64], R7 ;  /* 0x000000070a005986 */ /* 0x0001e2000c101514 */
[----:B------:R-:W-:Y:S01]  /*5340*/  ISETP.LT.AND P5, PT, R5, UR15, !P0 ;  /* 0x0000000f05007c0c */ /* 0x000fe2000c7a1270 */
[----:B--2---:R-:W-:Y:S01]  /*5350*/  VIADD R8, R0, 0x20 ;  /* 0x0000002000087836 */ /* 0x004fe20000000000 */
        /* <DEDUP_REMOVED lines=182> */
[----:B------:R-:W-:Y:S02]  /*5ec0*/  LEA.HI.X.SX32 R5, R12, R3, 0x1, P6 ;  /* 0x000000030c057211 */ /* 0x000fe400030f0eff */
[----:B------:R-:W-:Y:S02]  /*5ed0*/  LEA R6, P6, R13, R2, 0x1 ;  /* 0x000000020d067211 */ /* 0x000fe400078c08ff */
[----:B------:R-:W-:Y:S01]  /*5ee0*/  PRMT R9, R60, 0x7632, R9 ;  /* 0x000076323c097816 */ /* 0x000fe20000000009 */
[----:B------:R2:W-:Y:S01]  /*5ef0*/  @P4 STG.E.U16 desc[UR20][R4.64], R60 ;  /* 0x0000003c04004986 */ /* 0x0005e2000c101514 */
[----:B------:R-:W-:-:S02]  /*5f00*/  ISETP.LT.AND P4, PT, R8, UR15, !P0 ;  /* 0x0000000f08007c0c */ /* 0x000fc4000c781270 */
[C---:B0-----:R-:W-:Y:S01]  /*5f10*/  LEA.HI.X.SX32 R7, R13.reuse, R3, 0x1, P6 ;  /* 0x000000030d077211 */ /* 0x041fe200030f0eff */
[----:B------:R-:W-:Y:S02]  /*5f20*/  VIADD R13, R13, UR6 ;  /* 0x000000060d0d7c36 */ /* 0x000fe40008000000 */
[----:B------:R-:W-:Y:S02]  /*5f30*/  VIADD R11, R0, 0x3d ;  /* 0x0000003d000b7836 */ /* 0x000fe40000000000 */
[----:B------:R0:W-:Y:S01]  /*5f40*/  @P3 STG.E.U16 desc[UR20][R6.64], R9 ;  /* 0x0000000906003986 */ /* 0x0001e2000c101514 */
[C---:B------:R-:W-:Y:S01]  /*5f50*/  LEA R8, P3, R13.reuse, R2, 0x1 ;  /* 0x000000020d087211 */ /* 0x040fe200078608ff */
[----:B------:R-:W-:-:S05]  /*5f60*/  VIADD R10, R13, UR6 ;  /* 0x000000060d0a7c36 */ /* 0x000fca0008000000 */
[----:B--2---:R-:W-:-:S04]  /*5f70*/  LEA R4, P6, R10, R2, 0x1 ;  /* 0x000000020a047211 */ /* 0x004fc800078c08ff */
[CC--:B------:R-:W-:Y:S02]  /*5f80*/  LEA.HI.X.SX32 R5, R10.reuse, R3.reuse, 0x1, P6 ;  /* 0x000000030a057211 */ /* 0x0c0fe400030f0eff */
[----:B0-----:R-:W-:Y:S02]  /*5f90*/  LEA.HI.X.SX32 R9, R13, R3, 0x1, P3 ;  /* 0x000000030d097211 */ /* 0x001fe400018f0eff */
[----:B------:R-:W-:Y:S01]  /*5fa0*/  ISETP.LT.AND P3, PT, R11, UR15, !P0 ;  /* 0x0000000f0b007c0c */ /* 0x000fe2000c761270 */
[----:B------:R-:W-:Y:S02]  /*5fb0*/  VIADD R11, R10, UR6 ;  /* 0x000000060a0b7c36 */ /* 0x000fe40008000000 */
[----:B------:R0:W-:Y:S02]  /*5fc0*/  @P2 STG.E.U16 desc[UR20][R8.64], R62 ;  /* 0x0000003e08002986 */ /* 0x0001e4000c101514 */
[C---:B------:R-:W-:Y:S01]  /*5fd0*/  VIADD R12, R11.reuse, UR6 ;  /* 0x000000060b0c7c36 */ /* 0x040fe20008000000 */
[----:B------:R-:W-:-:S03]  /*5fe0*/  LEA R6, P2, R11, R2, 0x1 ;  /* 0x000000020b067211 */ /* 0x000fc600078408ff */
[C---:B------:R-:W-:Y:S01]  /*5ff0*/  VIADD R13, R12.reuse, UR6 ;  /* 0x000000060c0d7c36 */ /* 0x040fe20008000000 */
[CC--:B------:R-:W-:Y:S02]  /*6000*/  LEA R10, P6, R12.reuse, R2.reuse, 0x1 ;  /* 0x000000020c0a7211 */ /* 0x0c0fe400078c08ff */
[-C--:B------:R-:W-:Y:S01]  /*6010*/  LEA.HI.X.SX32 R7, R11, R3.reuse, 0x1, P2 ;  /* 0x000000030b077211 */ /* 0x080fe200010f0eff */
[C---:B------:R-:W-:Y:S01]  /*6020*/  VIADD R0, R13.reuse, UR6 ;  /* 0x000000060d007c36 */ /* 0x040fe20008000000 */
[----:B------:R-:W-:Y:S02]  /*6030*/  LEA.HI.X.SX32 R11, R12, R3, 0x1, P6 ;  /* 0x000000030c0b7211 */ /* 0x000fe400030f0eff */
[----:B------:R-:W-:Y:S02]  /*6040*/  LEA R12, P6, R13, R2, 0x1 ;  /* 0x000000020d0c7211 */ /* 0x000fe400078c08ff */
[----:B------:R-:W-:Y:S02]  /*6050*/  ISETP.LT.AND P2, PT, R15, UR15, !P0 ;  /* 0x0000000f0f007c0c */ /* 0x000fe4000c741270 */
[----:B------:R-:W-:-:S02]  /*6060*/  ISETP.LT.AND P0, PT, R14, UR15, !P0 ;  /* 0x0000000f0e007c0c */ /* 0x000fc4000c701270 */
[----:B0-----:R-:W-:Y:S02]  /*6070*/  PRMT R8, R62, 0x7632, R8 ;  /* 0x000076323e087816 */ /* 0x001fe40000000008 */
[-C--:B------:R-:W-:Y:S02]  /*6080*/  LEA.HI.X.SX32 R13, R13, R3.reuse, 0x1, P6 ;  /* 0x000000030d0d7211 */ /* 0x080fe400030f0eff */
[C---:B------:R-:W-:Y:S01]  /*6090*/  LEA R2, P6, R0.reuse, R2, 0x1 ;  /* 0x0000000200027211 */ /* 0x040fe200078c08ff */
[----:B------:R0:W-:Y:S03]  /*60a0*/  @P5 STG.E.U16 desc[UR20][R4.64], R8 ;  /* 0x0000000804005986 */ /* 0x0001e6000c101514 */
[----:B------:R-:W-:Y:S01]  /*60b0*/  LEA.HI.X.SX32 R3, R0, R3, 0x1, P6 ;  /* 0x0000000300037211 */ /* 0x000fe200030f0eff */
[----:B------:R2:W-:Y:S01]  /*60c0*/  @P4 STG.E.U16 desc[UR20][R6.64], R64 ;  /* 0x0000004006004986 */ /* 0x0005e2000c101514 */
[----:B------:R-:W-:-:S02]  /*60d0*/  PRMT R0, R66, 0x7632, R0 ;  /* 0x0000763242007816 */ /* 0x000fc40000000000 */
[----:B0-----:R-:W-:-:S05]  /*60e0*/  PRMT R5, R64, 0x7632, R5 ;  /* 0x0000763240057816 */ /* 0x001fca0000000005 */
[----:B------:R2:W-:Y:S04]  /*60f0*/  @P3 STG.E.U16 desc[UR20][R10.64], R5 ;  /* 0x000000050a003986 */ /* 0x0005e8000c101514 */
[----:B------:R2:W-:Y:S04]  /*6100*/  @P2 STG.E.U16 desc[UR20][R12.64], R66 ;  /* 0x000000420c002986 */ /* 0x0005e8000c101514 */
[----:B------:R2:W-:Y:S01]  /*6110*/  @P0 STG.E.U16 desc[UR20][R2.64], R0 ;  /* 0x0000000002000986 */ /* 0x0005e2000c101514 */
[----:B-1----:R-:W-:Y:S06]  /*6120*/  BAR.SYNC.DEFER_BLOCKING 0x0 ;  /* 0x0000000000007b1d */ /* 0x002fec0000010000 */
[----:B------:R-:W-:Y:S05]  /*6130*/  @P1 BRA `(.L_x_14) ;  /* 0x0000000000a01947 */ /* 0x000fea0003800000 */
[----:B------:R-:W0:Y:S01]  /*6140*/  S2UR UR5, SR_CgaCtaId ;  /* 0x00000000000579c3 */ /* 0x000e220000008800 */
[----:B------:R-:W-:Y:S01]  /*6150*/  NOP ;  /* 0x0000000000007918 */ /* 0x000fe20000000000 */
[----:B------:R-:W-:Y:S01]  /*6160*/  UMOV UR4, 0x50 ;  /* 0x0000005000047882 */ /* 0x000fe20000000000 */
[----:B--2---:R-:W-:Y:S02]  /*6170*/  IMAD.U32 R0, RZ, RZ, UR8 ;  /* 0x00000008ff007e24 */ /* 0x004fe4000f8e00ff */
[----:B------:R-:W-:Y:S02]  /*6180*/  IMAD.MOV.U32 R3, RZ, RZ, 0xff ;  /* 0x000000ffff037424 */ /* 0x000fe400078e00ff */
[----:B------:R-:W-:Y:S01]  /*6190*/  IMAD.MOV.U32 R7, RZ, RZ, 0x1 ;  /* 0x00000001ff077424 */ /* 0x000fe200078e00ff */
[----:B------:R-:W-:-:S04]  /*61a0*/  LOP3.LUT R0, R0, 0xffff, RZ, 0xc0, !PT ;  /* 0x0000ffff00007812 */ /* 0x000fc800078ec0ff */
[----:B------:R-:W-:-:S05]  /*61b0*/  SHF.R.U32.HI R0, RZ, 0x5, R0 ;  /* 0x00000005ff007819 */ /* 0x000fca0000011600 */
[----:B------:R-:W-:Y:S01]  /*61c0*/  VIADD R2, R0, 0x10 ;  /* 0x0000001000027836 */ /* 0x000fe20000000000 */
[----:B------:R-:W-:Y:S01]  /*61d0*/  SHF.L.U32 R0, R3, R0, RZ ;  /* 0x0000000003007219 */ /* 0x000fe200000006ff */
[----:B0-----:R-:W-:-:S03]  /*61e0*/  ULEA UR6, UR5, UR4, 0x18 ;  /* 0x0000000405067291 */ /* 0x001fc6000f8ec0ff */
[----:B------:R-:W-:-:S04]  /*61f0*/  SHF.L.U32 R3, R7, R2, RZ ;  /* 0x0000000207037219 */ /* 0x000fc800000006ff */
[----:B------:R-:W-:Y:S02]  /*6200*/  LOP3.LUT R0, R3, R0, RZ, 0xfc, !PT ;  /* 0x0000000003007212 */ /* 0x000fe400078efcff */
[----:B------:R-:W0:Y:S02]  /*6210*/  LDS R5, [UR6] ;  /* 0x00000006ff057984 */ /* 0x000e240008000800 */
[C---:B------:R-:W-:Y:S02]  /*6220*/  LOP3.LUT R2, R0.reuse, 0xffff, RZ, 0xc0, !PT ;  /* 0x0000ffff00027812 */ /* 0x040fe400078ec0ff */
[----:B0-----:R-:W-:-:S04]  /*6230*/  LOP3.LUT R3, R0, 0xffff, R5, 0x80, !PT ;  /* 0x0000ffff00037812 */ /* 0x001fc800078e8005 */
[----:B------:R-:W-:-:S13]  /*6240*/  ISETP.NE.AND P0, PT, R3, R2, PT ;  /* 0x000000020300720c */ /* 0x000fda0003f05270 */
[----:B------:R-:W-:Y:S05]  /*6250*/  @P0 BRA `(.L_x_15) ;  /* 0x0000000000500947 */ /* 0x000fea0003800000 */
[----:B------:R-:W-:Y:S02]  /*6260*/  SHF.R.U32.HI R5, RZ, 0x10, R5 ;  /* 0x00000010ff057819 */ /* 0x000fe40000011605 */
[----:B------:R-:W-:-:S04]  /*6270*/  SHF.R.U32.HI R2, RZ, 0x10, R0 ;  /* 0x00000010ff027819 */ /* 0x000fc80000011600 */
[----:B------:R-:W-:-:S04]  /*6280*/  LOP3.LUT R5, R5, R2, RZ, 0xc0, !PT ;  /* 0x0000000205057212 */ /* 0x000fc800078ec0ff */
[----:B------:R-:W-:-:S13]  /*6290*/  ISETP.NE.AND P0, PT, R5, R2, PT ;  /* 0x000000020500720c */ /* 0x000fda0003f05270 */
[----:B------:R-:W-:Y:S05]  /*62a0*/  @P0 BRA `(.L_x_16) ;  /* 0x0000000000300947 */ /* 0x000fea0003800000 */
[----:B------:R-:W-:Y:S01]  /*62b0*/  R2UR UR4, R0 ;  /* 0x00000000000472ca */ /* 0x000fe200000e0000 */
[----:B------:R-:W-:Y:S01]  /*62c0*/  VOTEU.ANY UR5, UPT, PT ;  /* 0x0000000000057886 */ /* 0x000fe200038e0100 */
[----:B------:R-:W0:Y:S01]  /*62d0*/  S2R R0, SR_LANEID ;  /* 0x0000000000007919 */ /* 0x000e220000000000 */
[----:B------:R-:W-:-:S10]  /*62e0*/  UFLO.U32 UR5, UR5 ;  /* 0x00000005000572bd */ /* 0x000fd400080e0000 */
[----:B------:R-:W-:-:S06]  /*62f0*/  ULOP3.LUT UR4, URZ, UR4, URZ, 0x33, !UPT ;  /* 0x00000004ff047292 */ /* 0x000fcc000f8e33ff */
[----:B------:R-:W-:-:S04]  /*6300*/  IMAD.U32 R2, RZ, RZ, UR4 ;  /* 0x00000004ff027e24 */ /* 0x000fc8000f8e00ff */
[----:B------:R-:W1:Y:S02]  /*6310*/  REDUX UR7, R2 ;  /* 0x00000000020773c4 */ /* 0x000e640000000000 */
[----:B------:R3:W-:Y:S01]  /*6320*/  UTCATOMSWS.AND URZ, UR4 ;  /* 0x0000000400ff79e3 */ /* 0x0007e20008000000 */
[----:B0-----:R-:W-:Y:S01]  /*6330*/  ISETP.EQ.U32.AND P0, PT, R0, UR5, PT ;  /* 0x0000000500007c0c */ /* 0x001fe2000bf02070 */
[----:B-1----:R-:W-:-:S12]  /*6340*/  IMAD.U32 R0, RZ, RZ, UR7 ;  /* 0x00000007ff007e24 */ /* 0x002fd8000f8e00ff */
[----:B------:R3:W-:Y:S01]  /*6350*/  @P0 ATOMS.AND RZ, [UR6], R0 ;  /* 0x00000000ffff098c */ /* 0x0007e2000a800006 */
[----:B------:R-:W-:Y:S05]  /*6360*/  BRA `(.L_x_14) ;  /* 0x0000000000147947 */ /* 0x000fea0003800000 */
.L_x_16:
[----:B------:R-:W-:-:S07]  /*6370*/  MOV R2, 0x6390 ;  /* 0x0000639000027802 */ /* 0x000fce0000000f00 */
[----:B------:R-:W-:Y:S05]  /*6380*/  CALL.REL.NOINC `($__internal_0_$__cuda_sm10x_tcgen05_guardrail_trap_col_being_dealloced_not_returned_by_alloc) ;  /* 0x00000000002c7944 */ /* 0x000fea0003c00000 */
[----:B------:R-:W-:Y:S05]  /*6390*/  BRA `(.L_x_14) ;  /* 0x0000000000087947 */ /* 0x000fea0003800000 */
.L_x_15:
[----:B------:R-:W-:-:S07]  /*63a0*/  MOV R2, 0x63c0 ;  /* 0x000063c000027802 */ /* 0x000fce0000000f00 */
[----:B------:R-:W-:Y:S05]  /*63b0*/  CALL.REL.NOINC `($__internal_2_$__cuda_sm10x_tcgen05_guardrail_trap_unallocated_columns_being_dealloced) ;  /* 0x0000000000387944 */ /* 0x000fea0003c00000 */
.L_x_14:
[----:B------:R-:W-:Y:S01]  /*63c0*/  NOP ;  /* 0x0000000000007918 */ /* 0x000fe20000000000 */
[----:B---3--:R-:W-:Y:S05]  /*63d0*/  EXIT ;  /* 0x000000000000794d */ /* 0x008fea0003800000 */
.L_x_9:
[----:B------:R-:W0:Y:S02]  /*63e0*/  SYNCS.PHASECHK.TRANS64.TRYWAIT P3, [UR11], R4 ;  /* 0x00000004ff0075a7 */ /* 0x000e24000806110b */
[----:B0-----:R-:W-:Y:S05]  /*63f0*/  @!P3 BRA `(.L_x_9) ;  /* 0xfffffffc00f8b947 */ /* 0x001fea000383ffff */
[----:B------:R-:W-:Y:S05]  /*6400*/  BRA `(.L_x_17) ;  /* 0xffffffd800887947 */ /* 0x000fea000383ffff */
.L_x_13:
[----:B------:R-:W4:Y:S02]  /*6410*/  SYNCS.PHASECHK.TRANS64.TRYWAIT P0, [UR11], R3 ;  /* 0x00000003ff0075a7 */ /* 0x000f24000800110b */
[----:B----4-:R-:W-:Y:S05]  /*6420*/  @!P0 BRA `(.L_x_13) ;  /* 0xfffffffc00f88947 */ /* 0x010fea000383ffff */
[----:B------:R-:W-:Y:S05]  /*6430*/  BRA `(.L_x_12) ;  /* 0xffffffe0000c7947 */ /* 0x000fea000383ffff */
        .weak           $__internal_0_$__cuda_sm10x_tcgen05_guardrail_trap_col_being_dealloced_not_returned_by_alloc
        .type           $__internal_0_$__cuda_sm10x_tcgen05_guardrail_trap_col_being_dealloced_not_returned_by_alloc,@function
        .size           $__internal_0_$__cuda_sm10x_tcgen05_guardrail_trap_col_being_dealloced_not_returned_by_alloc,($__internal_1_$__cuda_sm10x_tcgen05_guardrail_trap_phase_invalid_during_alloc - $__internal_0_$__cuda_sm10x_tcgen05_guardrail_trap_col_being_dealloced_not_returned_by_alloc)
$__internal_0_$__cuda_sm10x_tcgen05_guardrail_trap_col_being_dealloced_not_returned_by_alloc:
[----:B------:R-:W-:Y:S05]  /*6440*/  BPT.TRAP 0x1 ;  /* 0x000000040000795c */ /* 0x000fea0000300000 */
[----:B------:R-:W-:-:S04]  /*6450*/  IMAD.MOV.U32 R3, RZ, RZ, 0x0 ;  /* 0x00000000ff037424 */ /* 0x000fc800078e00ff */
[----:B------:R-:W-:Y:S05]  /*6460*/  RET.REL.NODEC R2 `(matmul_kernel) ;  /* 0xffffff9802e47950 */ /* 0x000fea0003c3ffff */
        .weak           $__internal_1_$__cuda_sm10x_tcgen05_guardrail_trap_phase_invalid_during_alloc
        .type           $__internal_1_$__cuda_sm10x_tcgen05_guardrail_trap_phase_invalid_during_alloc,@function
        .size           $__internal_1_$__cuda_sm10x_tcgen05_guardrail_trap_phase_invalid_during_alloc,($__internal_2_$__cuda_sm10x_tcgen05_guardrail_trap_unallocated_columns_being_dealloced - $__internal_1_$__cuda_sm10x_tcgen05_guardrail_trap_phase_invalid_during_alloc)
$__internal_1_$__cuda_sm10x_tcgen05_guardrail_trap_phase_invalid_during_alloc:
[----:B------:R-:W-:Y:S05]  /*6470*/  BPT.TRAP 0x1 ;  /* 0x000000040000795c */ /* 0x000fea0000300000 */
[----:B------:R-:W-:-:S04]  /*6480*/  IMAD.MOV.U32 R3, RZ, RZ, 0x0 ;  /* 0x00000000ff037424 */ /* 0x000fc800078e00ff */
[----:B------:R-:W-:Y:S05]  /*6490*/  RET.REL.NODEC R2 `(matmul_kernel) ;  /* 0xffffff9802d87950 */ /* 0x000fea0003c3ffff */
        .weak           $__internal_2_$__cuda_sm10x_tcgen05_guardrail_trap_unallocated_columns_being_dealloced
        .type           $__internal_2_$__cuda_sm10x_tcgen05_guardrail_trap_unallocated_columns_being_dealloced,@function
        .size           $__internal_2_$__cuda_sm10x_tcgen05_guardrail_trap_unallocated_columns_being_dealloced,(.L_x_21 - $__internal_2_$__cuda_sm10x_tcgen05_guardrail_trap_unallocated_columns_being_dealloced)
$__internal_2_$__cuda_sm10x_tcgen05_guardrail_trap_unallocated_columns_being_dealloced:
[----:B------:R-:W-:Y:S05]  /*64a0*/  BPT.TRAP 0x1 ;  /* 0x000000040000795c */ /* 0x000fea0000300000 */
[----:B------:R-:W-:-:S04]  /*64b0*/  IMAD.MOV.U32 R3, RZ, RZ, 0x0 ;  /* 0x00000000ff037424 */ /* 0x000fc800078e00ff */
[----:B------:R-:W-:Y:S05]  /*64c0*/  RET.REL.NODEC R2 `(matmul_kernel) ;  /* 0xffffff9802cc7950 */ /* 0x000fea0003c3ffff */
.L_x_18:
[----:B------:R-:W-:-:S00]  /*64d0*/  BRA `(.L_x_18) ;  /* 0xfffffffc00fc7947 */ /* 0x000fc0000383ffff */
[----:B------:R-:W-:-:S00]  /*64e0*/  NOP ;  /* 0x0000000000007918 */ /* 0x000fc00000000000 */
        /* <DEDUP_REMOVED lines=9> */
.L_x_21:


//--------------------- .nv.shared.matmul_kernel  --------------------------
	.section	.nv.shared.matmul_kernel,"aw",@nobits
	.sectionflags	@""
	.align	16
	.zero		1024


//--------------------- .nv.shared.reserved.0     --------------------------
	.section	.nv.shared.reserved.0,"aw",@nobits
	.align	8
	.weak		__nv_reservedSMEM_offset_0_alias
	.size		__nv_reservedSMEM_offset_0_alias, 0, 64
	.other		__nv_reservedSMEM_offset_0_alias,@"STO_CUDA_RESERVED_SHARED STV_DEFAULT"
__nv_reservedSMEM_offset_0_alias:
	.zero		0
.nv.shared.reserved.0:
	.zero		64
	.weak		__nv_reservedSMEM_allocation_phase
	.type		__nv_reservedSMEM_allocation_phase,@object
	.size		__nv_reservedSMEM_allocation_phase,(.L_0 - __nv_reservedSMEM_allocation_phase)
__nv_reservedSMEM_allocation_phase:
	.zero		1
.L_0:
	.zero		7
	.weak		__nv_reservedSMEM_devtool_atexit_pc
	.type		__nv_reservedSMEM_devtool_atexit_pc,@object
	.size		__nv_reservedSMEM_devtool_atexit_pc,(__nv_reservedSMEM_allocation_mask - __nv_reservedSMEM_devtool_atexit_pc)
__nv_reservedSMEM_devtool_atexit_pc:
	.zero		8
	.weak		__nv_reservedSMEM_allocation_mask
	.type		__nv_reservedSMEM_allocation_mask,@object
	.size		__nv_reservedSMEM_allocation_mask,(.L_2 - __nv_reservedSMEM_allocation_mask)
__nv_reservedSMEM_allocation_mask:
	.zero		4
.L_2:


//--------------------- .nv.constant0.matmul_kernel --------------------------
	.section	.nv.constant0.matmul_kernel,"a",@progbits
	.sectionflags	@""
	.align	4
.nv.constant0.matmul_kernel:
	.zero		976


//--------------------- SYMBOLS --------------------------

	.type		.nv.reservedSmem.offset0,@object
	.size		.nv.reservedSmem.offset0,0x4
	.type		.nv.reservedSmem.cap,@object
	.size		.nv.reservedSmem.cap,0x4
